//
// Generated by NVIDIA NVVM Compiler
//
// Compiler Build ID: CL-36424714
// Cuda compilation tools, release 13.0, V13.0.88
// Based on NVVM 20.0.0
//

.version 9.0
.target sm_100
.address_size 64

	// .globl	vector_adjust

.visible .entry vector_adjust(
	.param .u64 .ptr .align 1 vector_adjust_param_0,
	.param .u64 .ptr .align 1 vector_adjust_param_1,
	.param .u64 .ptr .align 1 vector_adjust_param_2,
	.param .u64 .ptr .align 1 vector_adjust_param_3,
	.param .u32 vector_adjust_param_4,
	.param .u32 vector_adjust_param_5,
	.param .f32 vector_adjust_param_6
)
{
	.reg .pred 	%p<22>;
	.reg .b32 	%r<57>;
	.reg .b32 	%f<271>;
	.reg .b64 	%rd<82>;

	ld.param.u64 	%rd14, [vector_adjust_param_0];
	ld.param.u64 	%rd15, [vector_adjust_param_1];
	ld.param.u64 	%rd16, [vector_adjust_param_2];
	ld.param.u64 	%rd13, [vector_adjust_param_3];
	ld.param.u32 	%r28, [vector_adjust_param_4];
	ld.param.u32 	%r29, [vector_adjust_param_5];
	ld.param.f32 	%f29, [vector_adjust_param_6];
	cvta.to.global.u64 	%rd1, %rd14;
	cvta.to.global.u64 	%rd2, %rd15;
	cvta.to.global.u64 	%rd3, %rd16;
	mov.u32 	%r30, %ctaid.x;
	mov.u32 	%r31, %ntid.x;
	mov.u32 	%r32, %tid.x;
	mad.lo.s32 	%r1, %r30, %r31, %r32;
	setp.ge.s32 	%p1, %r1, %r29;
	@%p1 bra 	$L__BB0_30;
	setp.lt.s32 	%p2, %r28, 1;
	mov.f32 	%f270, 0f00000000;
	@%p2 bra 	$L__BB0_29;
	setp.lt.s32 	%p3, %r29, 1;
	@%p3 bra 	$L__BB0_18;
	add.s32 	%r2, %r29, -1;
	and.b32  	%r3, %r29, 15;
	and.b32  	%r4, %r29, 7;
	and.b32  	%r5, %r29, 2147483632;
	and.b32  	%r6, %r29, 3;
	neg.s32 	%r7, %r5;
	mov.f32 	%f270, 0f00000000;
	mov.b32 	%r48, 0;
$L__BB0_4:
	setp.lt.u32 	%p12, %r2, 15;
	mul.lo.s32 	%r9, %r48, %r29;
	mov.f32 	%f262, 0f00000000;
	mov.b32 	%r51, 0;
	@%p12 bra 	$L__BB0_7;
	add.s64 	%rd81, %rd1, 32;
	mul.wide.u32 	%rd47, %r9, 4;
	add.s64 	%rd48, %rd2, %rd47;
	add.s64 	%rd80, %rd48, 32;
	mov.f32 	%f262, 0f00000000;
	mov.u32 	%r49, %r7;
$L__BB0_6:
	.pragma "nounroll";
	ld.global.f32 	%f156, [%rd81+-32];
	ld.global.f32 	%f157, [%rd80+-32];
	fma.rn.f32 	%f158, %f156, %f157, %f262;
	ld.global.f32 	%f159, [%rd81+-28];
	ld.global.f32 	%f160, [%rd80+-28];
	fma.rn.f32 	%f161, %f159, %f160, %f158;
	ld.global.f32 	%f162, [%rd81+-24];
	ld.global.f32 	%f163, [%rd80+-24];
	fma.rn.f32 	%f164, %f162, %f163, %f161;
	ld.global.f32 	%f165, [%rd81+-20];
	ld.global.f32 	%f166, [%rd80+-20];
	fma.rn.f32 	%f167, %f165, %f166, %f164;
	ld.global.f32 	%f168, [%rd81+-16];
	ld.global.f32 	%f169, [%rd80+-16];
	fma.rn.f32 	%f170, %f168, %f169, %f167;
	ld.global.f32 	%f171, [%rd81+-12];
	ld.global.f32 	%f172, [%rd80+-12];
	fma.rn.f32 	%f173, %f171, %f172, %f170;
	ld.global.f32 	%f174, [%rd81+-8];
	ld.global.f32 	%f175, [%rd80+-8];
	fma.rn.f32 	%f176, %f174, %f175, %f173;
	ld.global.f32 	%f177, [%rd81+-4];
	ld.global.f32 	%f178, [%rd80+-4];
	fma.rn.f32 	%f179, %f177, %f178, %f176;
	ld.global.f32 	%f180, [%rd81];
	ld.global.f32 	%f181, [%rd80];
	fma.rn.f32 	%f182, %f180, %f181, %f179;
	ld.global.f32 	%f183, [%rd81+4];
	ld.global.f32 	%f184, [%rd80+4];
	fma.rn.f32 	%f185, %f183, %f184, %f182;
	ld.global.f32 	%f186, [%rd81+8];
	ld.global.f32 	%f187, [%rd80+8];
	fma.rn.f32 	%f188, %f186, %f187, %f185;
	ld.global.f32 	%f189, [%rd81+12];
	ld.global.f32 	%f190, [%rd80+12];
	fma.rn.f32 	%f191, %f189, %f190, %f188;
	ld.global.f32 	%f192, [%rd81+16];
	ld.global.f32 	%f193, [%rd80+16];
	fma.rn.f32 	%f194, %f192, %f193, %f191;
	ld.global.f32 	%f195, [%rd81+20];
	ld.global.f32 	%f196, [%rd80+20];
	fma.rn.f32 	%f197, %f195, %f196, %f194;
	ld.global.f32 	%f198, [%rd81+24];
	ld.global.f32 	%f199, [%rd80+24];
	fma.rn.f32 	%f200, %f198, %f199, %f197;
	ld.global.f32 	%f201, [%rd81+28];
	ld.global.f32 	%f202, [%rd80+28];
	fma.rn.f32 	%f262, %f201, %f202, %f200;
	add.s32 	%r49, %r49, 16;
	add.s64 	%rd81, %rd81, 64;
	add.s64 	%rd80, %rd80, 64;
	setp.ne.s32 	%p13, %r49, 0;
	mov.u32 	%r51, %r5;
	@%p13 bra 	$L__BB0_6;
$L__BB0_7:
	setp.eq.s32 	%p14, %r3, 0;
	@%p14 bra 	$L__BB0_17;
	add.s32 	%r42, %r3, -1;
	setp.lt.u32 	%p15, %r42, 7;
	@%p15 bra 	$L__BB0_10;
	cvt.u64.u32 	%rd49, %r51;
	mul.wide.u32 	%rd50, %r51, 4;
	add.s64 	%rd51, %rd1, %rd50;
	ld.global.f32 	%f204, [%rd51];
	add.s32 	%r43, %r51, %r9;
	mul.wide.u32 	%rd52, %r43, 4;
	add.s64 	%rd53, %rd2, %rd52;
	ld.global.f32 	%f205, [%rd53];
	fma.rn.f32 	%f206, %f204, %f205, %f262;
	ld.global.f32 	%f207, [%rd51+4];
	cvt.u64.u32 	%rd54, %r9;
	add.s64 	%rd55, %rd49, %rd54;
	shl.b64 	%rd56, %rd55, 2;
	add.s64 	%rd57, %rd2, %rd56;
	ld.global.f32 	%f208, [%rd57+4];
	fma.rn.f32 	%f209, %f207, %f208, %f206;
	ld.global.f32 	%f210, [%rd51+8];
	ld.global.f32 	%f211, [%rd57+8];
	fma.rn.f32 	%f212, %f210, %f211, %f209;
	ld.global.f32 	%f213, [%rd51+12];
	ld.global.f32 	%f214, [%rd57+12];
	fma.rn.f32 	%f215, %f213, %f214, %f212;
	ld.global.f32 	%f216, [%rd51+16];
	ld.global.f32 	%f217, [%rd57+16];
	fma.rn.f32 	%f218, %f216, %f217, %f215;
	ld.global.f32 	%f219, [%rd51+20];
	ld.global.f32 	%f220, [%rd57+20];
	fma.rn.f32 	%f221, %f219, %f220, %f218;
	ld.global.f32 	%f222, [%rd51+24];
	ld.global.f32 	%f223, [%rd57+24];
	fma.rn.f32 	%f224, %f222, %f223, %f221;
	ld.global.f32 	%f225, [%rd51+28];
	ld.global.f32 	%f226, [%rd57+28];
	fma.rn.f32 	%f262, %f225, %f226, %f224;
	add.s32 	%r51, %r51, 8;
$L__BB0_10:
	setp.eq.s32 	%p16, %r4, 0;
	@%p16 bra 	$L__BB0_17;
	add.s32 	%r44, %r4, -1;
	setp.lt.u32 	%p17, %r44, 3;
	@%p17 bra 	$L__BB0_13;
	cvt.u64.u32 	%rd58, %r51;
	mul.wide.u32 	%rd59, %r51, 4;
	add.s64 	%rd60, %rd1, %rd59;
	ld.global.f32 	%f228, [%rd60];
	add.s32 	%r45, %r51, %r9;
	mul.wide.u32 	%rd61, %r45, 4;
	add.s64 	%rd62, %rd2, %rd61;
	ld.global.f32 	%f229, [%rd62];
	fma.rn.f32 	%f230, %f228, %f229, %f262;
	ld.global.f32 	%f231, [%rd60+4];
	cvt.u64.u32 	%rd63, %r9;
	add.s64 	%rd64, %rd58, %rd63;
	shl.b64 	%rd65, %rd64, 2;
	add.s64 	%rd66, %rd2, %rd65;
	ld.global.f32 	%f232, [%rd66+4];
	fma.rn.f32 	%f233, %f231, %f232, %f230;
	ld.global.f32 	%f234, [%rd60+8];
	ld.global.f32 	%f235, [%rd66+8];
	fma.rn.f32 	%f236, %f234, %f235, %f233;
	ld.global.f32 	%f237, [%rd60+12];
	ld.global.f32 	%f238, [%rd66+12];
	fma.rn.f32 	%f262, %f237, %f238, %f236;
	add.s32 	%r51, %r51, 4;
$L__BB0_13:
	setp.eq.s32 	%p18, %r6, 0;
	@%p18 bra 	$L__BB0_17;
	setp.eq.s32 	%p19, %r6, 1;
	cvt.u64.u32 	%rd10, %r51;
	mul.wide.u32 	%rd67, %r51, 4;
	add.s64 	%rd11, %rd1, %rd67;
	ld.global.f32 	%f239, [%rd11];
	add.s32 	%r46, %r51, %r9;
	mul.wide.u32 	%rd68, %r46, 4;
	add.s64 	%rd69, %rd2, %rd68;
	ld.global.f32 	%f240, [%rd69];
	fma.rn.f32 	%f262, %f239, %f240, %f262;
	@%p19 bra 	$L__BB0_17;
	setp.eq.s32 	%p20, %r6, 2;
	ld.global.f32 	%f241, [%rd11+4];
	cvt.u64.u32 	%rd70, %r9;
	add.s64 	%rd71, %rd10, %rd70;
	shl.b64 	%rd72, %rd71, 2;
	add.s64 	%rd12, %rd2, %rd72;
	ld.global.f32 	%f242, [%rd12+4];
	fma.rn.f32 	%f262, %f241, %f242, %f262;
	@%p20 bra 	$L__BB0_17;
	ld.global.f32 	%f243, [%rd11+8];
	ld.global.f32 	%f244, [%rd12+8];
	fma.rn.f32 	%f262, %f243, %f244, %f262;
$L__BB0_17:
	mul.wide.u32 	%rd73, %r48, 4;
	add.s64 	%rd74, %rd3, %rd73;
	ld.global.f32 	%f245, [%rd74];
	rcp.rn.f32 	%f246, %f245;
	add.f32 	%f247, %f29, %f245;
	rcp.rn.f32 	%f248, %f247;
	sub.f32 	%f249, %f246, %f248;
	mul.f32 	%f250, %f262, %f249;
	add.s32 	%r47, %r9, %r1;
	mul.wide.s32 	%rd75, %r47, 4;
	add.s64 	%rd76, %rd2, %rd75;
	ld.global.f32 	%f251, [%rd76];
	fma.rn.f32 	%f270, %f251, %f250, %f270;
	add.s32 	%r48, %r48, 1;
	setp.eq.s32 	%p21, %r48, %r28;
	@%p21 bra 	$L__BB0_29;
	bra.uni 	$L__BB0_4;
$L__BB0_18:
	and.b32  	%r18, %r28, 7;
	setp.lt.u32 	%p4, %r28, 8;
	mov.f32 	%f270, 0f00000000;
	mov.b32 	%r55, 0;
	@%p4 bra 	$L__BB0_21;
	and.b32  	%r55, %r28, 2147483640;
	mov.f32 	%f270, 0f00000000;
	mov.b32 	%r53, 0;
	mul.wide.s32 	%rd21, %r29, 4;
$L__BB0_20:
	.pragma "nounroll";
	mul.wide.u32 	%rd17, %r53, 4;
	add.s64 	%rd18, %rd3, %rd17;
	ld.global.f32 	%f34, [%rd18];
	rcp.rn.f32 	%f35, %f34;
	add.f32 	%f36, %f29, %f34;
	rcp.rn.f32 	%f37, %f36;
	sub.f32 	%f38, %f35, %f37;
	mul.f32 	%f39, %f38, 0f00000000;
	mad.lo.s32 	%r35, %r53, %r29, %r1;
	mul.wide.s32 	%rd19, %r35, 4;
	add.s64 	%rd20, %rd2, %rd19;
	ld.global.f32 	%f40, [%rd20];
	fma.rn.f32 	%f41, %f40, %f39, %f270;
	ld.global.f32 	%f42, [%rd18+4];
	rcp.rn.f32 	%f43, %f42;
	add.f32 	%f44, %f29, %f42;
	rcp.rn.f32 	%f45, %f44;
	sub.f32 	%f46, %f43, %f45;
	mul.f32 	%f47, %f46, 0f00000000;
	add.s64 	%rd22, %rd20, %rd21;
	ld.global.f32 	%f48, [%rd22];
	fma.rn.f32 	%f49, %f48, %f47, %f41;
	ld.global.f32 	%f50, [%rd18+8];
	rcp.rn.f32 	%f51, %f50;
	add.f32 	%f52, %f29, %f50;
	rcp.rn.f32 	%f53, %f52;
	sub.f32 	%f54, %f51, %f53;
	mul.f32 	%f55, %f54, 0f00000000;
	add.s64 	%rd23, %rd22, %rd21;
	ld.global.f32 	%f56, [%rd23];
	fma.rn.f32 	%f57, %f56, %f55, %f49;
	ld.global.f32 	%f58, [%rd18+12];
	rcp.rn.f32 	%f59, %f58;
	add.f32 	%f60, %f29, %f58;
	rcp.rn.f32 	%f61, %f60;
	sub.f32 	%f62, %f59, %f61;
	mul.f32 	%f63, %f62, 0f00000000;
	add.s64 	%rd24, %rd23, %rd21;
	ld.global.f32 	%f64, [%rd24];
	fma.rn.f32 	%f65, %f64, %f63, %f57;
	ld.global.f32 	%f66, [%rd18+16];
	rcp.rn.f32 	%f67, %f66;
	add.f32 	%f68, %f29, %f66;
	rcp.rn.f32 	%f69, %f68;
	sub.f32 	%f70, %f67, %f69;
	mul.f32 	%f71, %f70, 0f00000000;
	add.s64 	%rd25, %rd24, %rd21;
	ld.global.f32 	%f72, [%rd25];
	fma.rn.f32 	%f73, %f72, %f71, %f65;
	ld.global.f32 	%f74, [%rd18+20];
	rcp.rn.f32 	%f75, %f74;
	add.f32 	%f76, %f29, %f74;
	rcp.rn.f32 	%f77, %f76;
	sub.f32 	%f78, %f75, %f77;
	mul.f32 	%f79, %f78, 0f00000000;
	add.s64 	%rd26, %rd25, %rd21;
	ld.global.f32 	%f80, [%rd26];
	fma.rn.f32 	%f81, %f80, %f79, %f73;
	ld.global.f32 	%f82, [%rd18+24];
	rcp.rn.f32 	%f83, %f82;
	add.f32 	%f84, %f29, %f82;
	rcp.rn.f32 	%f85, %f84;
	sub.f32 	%f86, %f83, %f85;
	mul.f32 	%f87, %f86, 0f00000000;
	add.s64 	%rd27, %rd26, %rd21;
	ld.global.f32 	%f88, [%rd27];
	fma.rn.f32 	%f89, %f88, %f87, %f81;
	ld.global.f32 	%f90, [%rd18+28];
	rcp.rn.f32 	%f91, %f90;
	add.f32 	%f92, %f29, %f90;
	rcp.rn.f32 	%f93, %f92;
	sub.f32 	%f94, %f91, %f93;
	mul.f32 	%f95, %f94, 0f00000000;
	add.s64 	%rd28, %rd27, %rd21;
	ld.global.f32 	%f96, [%rd28];
	fma.rn.f32 	%f270, %f96, %f95, %f89;
	add.s32 	%r53, %r53, 8;
	setp.ne.s32 	%p5, %r53, %r55;
	@%p5 bra 	$L__BB0_20;
$L__BB0_21:
	setp.eq.s32 	%p6, %r18, 0;
	@%p6 bra 	$L__BB0_29;
	and.b32  	%r23, %r28, 3;
	setp.lt.u32 	%p7, %r18, 4;
	@%p7 bra 	$L__BB0_24;
	mul.wide.u32 	%rd29, %r55, 4;
	add.s64 	%rd30, %rd3, %rd29;
	ld.global.f32 	%f98, [%rd30];
	rcp.rn.f32 	%f99, %f98;
	add.f32 	%f100, %f29, %f98;
	rcp.rn.f32 	%f101, %f100;
	sub.f32 	%f102, %f99, %f101;
	mul.f32 	%f103, %f102, 0f00000000;
	mad.lo.s32 	%r36, %r55, %r29, %r1;
	mul.wide.s32 	%rd31, %r36, 4;
	add.s64 	%rd32, %rd2, %rd31;
	ld.global.f32 	%f104, [%rd32];
	fma.rn.f32 	%f105, %f104, %f103, %f270;
	ld.global.f32 	%f106, [%rd30+4];
	rcp.rn.f32 	%f107, %f106;
	add.f32 	%f108, %f29, %f106;
	rcp.rn.f32 	%f109, %f108;
	sub.f32 	%f110, %f107, %f109;
	mul.f32 	%f111, %f110, 0f00000000;
	mul.wide.s32 	%rd33, %r29, 4;
	add.s64 	%rd34, %rd32, %rd33;
	ld.global.f32 	%f112, [%rd34];
	fma.rn.f32 	%f113, %f112, %f111, %f105;
	ld.global.f32 	%f114, [%rd30+8];
	rcp.rn.f32 	%f115, %f114;
	add.f32 	%f116, %f29, %f114;
	rcp.rn.f32 	%f117, %f116;
	sub.f32 	%f118, %f115, %f117;
	mul.f32 	%f119, %f118, 0f00000000;
	add.s64 	%rd35, %rd34, %rd33;
	ld.global.f32 	%f120, [%rd35];
	fma.rn.f32 	%f121, %f120, %f119, %f113;
	ld.global.f32 	%f122, [%rd30+12];
	rcp.rn.f32 	%f123, %f122;
	add.f32 	%f124, %f29, %f122;
	rcp.rn.f32 	%f125, %f124;
	sub.f32 	%f126, %f123, %f125;
	mul.f32 	%f127, %f126, 0f00000000;
	add.s64 	%rd36, %rd35, %rd33;
	ld.global.f32 	%f128, [%rd36];
	fma.rn.f32 	%f270, %f128, %f127, %f121;
	add.s32 	%r55, %r55, 4;
$L__BB0_24:
	setp.eq.s32 	%p8, %r23, 0;
	@%p8 bra 	$L__BB0_29;
	setp.eq.s32 	%p9, %r23, 1;
	@%p9 bra 	$L__BB0_27;
	mul.wide.u32 	%rd37, %r55, 4;
	add.s64 	%rd38, %rd3, %rd37;
	ld.global.f32 	%f130, [%rd38];
	rcp.rn.f32 	%f131, %f130;
	add.f32 	%f132, %f29, %f130;
	rcp.rn.f32 	%f133, %f132;
	sub.f32 	%f134, %f131, %f133;
	mul.f32 	%f135, %f134, 0f00000000;
	mad.lo.s32 	%r37, %r55, %r29, %r1;
	mul.wide.s32 	%rd39, %r37, 4;
	add.s64 	%rd40, %rd2, %rd39;
	ld.global.f32 	%f136, [%rd40];
	fma.rn.f32 	%f137, %f136, %f135, %f270;
	ld.global.f32 	%f138, [%rd38+4];
	rcp.rn.f32 	%f139, %f138;
	add.f32 	%f140, %f29, %f138;
	rcp.rn.f32 	%f141, %f140;
	sub.f32 	%f142, %f139, %f141;
	mul.f32 	%f143, %f142, 0f00000000;
	mul.wide.s32 	%rd41, %r29, 4;
	add.s64 	%rd42, %rd40, %rd41;
	ld.global.f32 	%f144, [%rd42];
	fma.rn.f32 	%f270, %f144, %f143, %f137;
	add.s32 	%r55, %r55, 2;
$L__BB0_27:
	and.b32  	%r38, %r28, 1;
	setp.eq.b32 	%p10, %r38, 1;
	not.pred 	%p11, %p10;
	@%p11 bra 	$L__BB0_29;
	mul.wide.u32 	%rd43, %r55, 4;
	add.s64 	%rd44, %rd3, %rd43;
	ld.global.f32 	%f145, [%rd44];
	rcp.rn.f32 	%f146, %f145;
	add.f32 	%f147, %f29, %f145;
	rcp.rn.f32 	%f148, %f147;
	sub.f32 	%f149, %f146, %f148;
	mul.f32 	%f150, %f149, 0f00000000;
	mad.lo.s32 	%r39, %r55, %r29, %r1;
	mul.wide.s32 	%rd45, %r39, 4;
	add.s64 	%rd46, %rd2, %rd45;
	ld.global.f32 	%f151, [%rd46];
	fma.rn.f32 	%f270, %f151, %f150, %f270;
$L__BB0_29:
	cvta.to.global.u64 	%rd77, %rd13;
	mul.wide.s32 	%rd78, %r1, 4;
	add.s64 	%rd79, %rd77, %rd78;
	ld.global.f32 	%f252, [%rd79];
	add.f32 	%f253, %f270, %f252;
	st.global.f32 	[%rd79], %f253;
$L__BB0_30:
	ret;

}


// ===== COMPILED SASS (sm_100) =====

	.target	sm_100

	.elftype	@"ET_EXEC"


//--------------------- .note.nv.tkinfo           --------------------------
	.section	.note.nv.tkinfo,"",@"SHT_NOTE"
	.sectionflags	@"SHF_NOTE_NV_TKINFO"
	.tkinfo
        /*0018*/ 	.word	0x00000002
        /*0030*/ 	.string	""
        /*0030*/ 	.string	"ptxas"
        /*0030*/ 	.string	"Cuda compilation tools, release 13.0, V13.0.88"
        /*0030*/ 	.string	"Build cuda_13.0.r13.0/compiler.36424714_0"
        /*0030*/ 	.string	"-arch sm_100 -m 64 "



//--------------------- .note.nv.cuinfo           --------------------------
	.section	.note.nv.cuinfo,"",@"SHT_NOTE"
	.sectionflags	@"SHF_NOTE_NV_CUINFO"
        /*0018*/ 	.short	0x0002
        /*001a*/ 	.short	0x0064
        /*001c*/ 	.short	0x0082
	.zero		2


//--------------------- .nv.info                  --------------------------
	.section	.nv.info,"",@"SHT_CUDA_INFO"
	.align	4


	//----- nvinfo : EIATTR_REGCOUNT
	.align		4
        /*0000*/ 	.byte	0x04, 0x2f
        /*0002*/ 	.short	(.L_1 - .L_0)
	.align		4
.L_0:
        /*0004*/ 	.word	index@(vector_adjust)
        /*0008*/ 	.word	0x0000001f


	//----- nvinfo : EIATTR_FRAME_SIZE
	.align		4
.L_1:
        /*000c*/ 	.byte	0x04, 0x11
        /*000e*/ 	.short	(.L_3 - .L_2)
	.align		4
.L_2:
        /*0010*/ 	.word	index@($__internal_0_$__cuda_sm20_rcp_rn_f32_slowpath)
        /*0014*/ 	.word	0x00000000


	//----- nvinfo : EIATTR_FRAME_SIZE
	.align		4
.L_3:
        /*0018*/ 	.byte	0x04, 0x11
        /*001a*/ 	.short	(.L_5 - .L_4)
	.align		4
.L_4:
        /*001c*/ 	.word	index@(vector_adjust)
        /*0020*/ 	.word	0x00000000


	//----- nvinfo : EIATTR_MIN_STACK_SIZE
	.align		4
.L_5:
        /*0024*/ 	.byte	0x04, 0x12
        /*0026*/ 	.short	(.L_7 - .L_6)
	.align		4
.L_6:
        /*0028*/ 	.word	index@(vector_adjust)
        /*002c*/ 	.word	0x00000000
.L_7:


//--------------------- .nv.compat                --------------------------
	.section	.nv.compat,"",@"SHT_CUDA_COMPAT_INFO"
	.align	4
        /*0000*/ 	.byte	0x02, 0x09, 0x00, 0x00, 0x02, 0x02, 0x01, 0x00, 0x02, 0x05, 0x05, 0x00, 0x03, 0x07, 0x01, 0x01
        /*0010*/ 	.byte	0x02, 0x03, 0x00, 0x00, 0x02, 0x06, 0x01, 0x00, 0x04, 0x0b, 0x08, 0x00, 0x09, 0x00, 0x00, 0x00
        /*0020*/ 	.byte	0x00, 0x00, 0x00, 0x00


//--------------------- .nv.info.vector_adjust    --------------------------
	.section	.nv.info.vector_adjust,"",@"SHT_CUDA_INFO"
	.sectionflags	@""
	.align	4


	//----- nvinfo : EIATTR_CUDA_API_VERSION
	.align		4
        /*0000*/ 	.byte	0x04, 0x37
        /*0002*/ 	.short	(.L_9 - .L_8)
.L_8:
        /*0004*/ 	.word	0x00000082


	//----- nvinfo : EIATTR_KPARAM_INFO
	.align		4
.L_9:
        /*0008*/ 	.byte	0x04, 0x17
        /*000a*/ 	.short	(.L_11 - .L_10)
.L_10:
        /*000c*/ 	.word	0x00000000
        /*0010*/ 	.short	0x0006
        /*0012*/ 	.short	0x0028
        /*0014*/ 	.byte	0x00, 0xf0, 0x11, 0x00


	//----- nvinfo : EIATTR_KPARAM_INFO
	.align		4
.L_11:
        /*0018*/ 	.byte	0x04, 0x17
        /*001a*/ 	.short	(.L_13 - .L_12)
.L_12:
        /*001c*/ 	.word	0x00000000
        /*0020*/ 	.short	0x0005
        /*0022*/ 	.short	0x0024
        /*0024*/ 	.byte	0x00, 0xf0, 0x11, 0x00


	//----- nvinfo : EIATTR_KPARAM_INFO
	.align		4
.L_13:
        /*0028*/ 	.byte	0x04, 0x17
        /*002a*/ 	.short	(.L_15 - .L_14)
.L_14:
        /*002c*/ 	.word	0x00000000
        /*0030*/ 	.short	0x0004
        /*0032*/ 	.short	0x0020
        /*0034*/ 	.byte	0x00, 0xf0, 0x11, 0x00


	//----- nvinfo : EIATTR_KPARAM_INFO
	.align		4
.L_15:
        /*0038*/ 	.byte	0x04, 0x17
        /*003a*/ 	.short	(.L_17 - .L_16)
.L_16:
        /*003c*/ 	.word	0x00000000
        /*0040*/ 	.short	0x0003
        /*0042*/ 	.short	0x0018
        /*0044*/ 	.byte	0x00, 0xf5, 0x21, 0x00


	//----- nvinfo : EIATTR_KPARAM_INFO
	.align		4
.L_17:
        /*0048*/ 	.byte	0x04, 0x17
        /*004a*/ 	.short	(.L_19 - .L_18)
.L_18:
        /*004c*/ 	.word	0x00000000
        /*0050*/ 	.short	0x0002
        /*0052*/ 	.short	0x0010
        /*0054*/ 	.byte	0x00, 0xf5, 0x21, 0x00


	//----- nvinfo : EIATTR_KPARAM_INFO
	.align		4
.L_19:
        /*0058*/ 	.byte	0x04, 0x17
        /*005a*/ 	.short	(.L_21 - .L_20)
.L_20:
        /*005c*/ 	.word	0x00000000
        /*0060*/ 	.short	0x0001
        /*0062*/ 	.short	0x0008
        /*0064*/ 	.byte	0x00, 0xf5, 0x21, 0x00


	//----- nvinfo : EIATTR_KPARAM_INFO
	.align		4
.L_21:
        /*0068*/ 	.byte	0x04, 0x17
        /*006a*/ 	.short	(.L_23 - .L_22)
.L_22:
        /*006c*/ 	.word	0x00000000
        /*0070*/ 	.short	0x0000
        /*0072*/ 	.short	0x0000
        /*0074*/ 	.byte	0x00, 0xf5, 0x21, 0x00


	//----- nvinfo : EIATTR_SPARSE_MMA_MASK
	.align		4
.L_23:
        /*0078*/ 	.byte	0x03, 0x50
        /*007a*/ 	.short	0x0000


	//----- nvinfo : EIATTR_MAXREG_COUNT
	.align		4
        /*007c*/ 	.byte	0x03, 0x1b
        /*007e*/ 	.short	0x00ff


	//----- nvinfo : EIATTR_MERCURY_ISA_VERSION
	.align		4
        /*0080*/ 	.byte	0x03, 0x5f
        /*0082*/ 	.short	0x0101


	//----- nvinfo : EIATTR_VRC_CTA_INIT_COUNT
	.align		4
        /*0084*/ 	.byte	0x02, 0x4a
	.zero		1
	.zero		1


	//----- nvinfo : EIATTR_EXIT_INSTR_OFFSETS
	.align		4
        /*0088*/ 	.byte	0x04, 0x1c
        /*008a*/ 	.short	(.L_25 - .L_24)


	//   ....[0]....
.L_24:
        /*008c*/ 	.word	0x00000070


	//   ....[1]....
        /*0090*/ 	.word	0x00002fc0


	//----- nvinfo : EIATTR_CRS_STACK_SIZE
	.align		4
.L_25:
        /*0094*/ 	.byte	0x04, 0x1e
        /*0096*/ 	.short	(.L_27 - .L_26)
.L_26:
        /*0098*/ 	.word	0x00000000


	//----- nvinfo : EIATTR_CBANK_PARAM_SIZE
	.align		4
.L_27:
        /*009c*/ 	.byte	0x03, 0x19
        /*009e*/ 	.short	0x002c


	//----- nvinfo : EIATTR_PARAM_CBANK
	.align		4
        /*00a0*/ 	.byte	0x04, 0x0a
        /*00a2*/ 	.short	(.L_29 - .L_28)
	.align		4
.L_28:
        /*00a4*/ 	.word	index@(.nv.constant0.vector_adjust)
        /*00a8*/ 	.short	0x0380
        /*00aa*/ 	.short	0x002c


	//----- nvinfo : EIATTR_SW_WAR
	.align		4
.L_29:
        /*00ac*/ 	.byte	0x04, 0x36
        /*00ae*/ 	.short	(.L_31 - .L_30)
.L_30:
        /*00b0*/ 	.word	0x00000008
.L_31:


//--------------------- .nv.callgraph             --------------------------
	.section	.nv.callgraph,"",@"SHT_CUDA_CALLGRAPH"
	.align	4
	.sectionentsize	8
	.align		4
        /*0000*/ 	.word	0x00000000
	.align		4
        /*0004*/ 	.word	0xffffffff
	.align		4
        /*0008*/ 	.word	0x00000000
	.align		4
        /*000c*/ 	.word	0xfffffffe
	.align		4
        /*0010*/ 	.word	0x00000000
	.align		4
        /*0014*/ 	.word	0xfffffffd
	.align		4
        /*0018*/ 	.word	0x00000000
	.align		4
        /*001c*/ 	.word	0xfffffffc


//--------------------- .text.vector_adjust       --------------------------
	.section	.text.vector_adjust,"ax",@progbits
	.align	128
        .global         vector_adjust
        .type           vector_adjust,@function
        .size           vector_adjust,(.L_x_80 - vector_adjust)
        .other          vector_adjust,@"STO_CUDA_ENTRY STV_DEFAULT"
vector_adjust:
.text.vector_adjust:
[----:B------:R-:W-:Y:S01]  /*0000*/  LDC R1, c[0x0][0x37c] ;  /* 0x0000df00ff017b82 */ /* 0x000fe20000000800 */
[----:B------:R-:W0:Y:S07]  /*0010*/  S2R R3, SR_TID.X ;  /* 0x0000000000037919 */ /* 0x000e2e0000002100 */
[----:B------:R-:W0:Y:S08]  /*0020*/  S2UR UR4, SR_CTAID.X ;  /* 0x00000000000479c3 */ /* 0x000e300000002500 */
[----:B------:R-:W0:Y:S08]  /*0030*/  LDC R4, c[0x0][0x360] ;  /* 0x0000d800ff047b82 */ /* 0x000e300000000800 */
[----:B------:R-:W1:Y:S01]  /*0040*/  LDC R13, c[0x0][0x3a4] ;  /* 0x0000e900ff0d7b82 */ /* 0x000e620000000800 */
[----:B0-----:R-:W-:-:S05]  /*0050*/  IMAD R4, R4, UR4, R3 ;  /* 0x0000000404047c24 */ /* 0x001fca000f8e0203 */
[----:B-1----:R-:W-:-:S13]  /*0060*/  ISETP.GE.AND P0, PT, R4, R13, PT ;  /* 0x0000000d0400720c */ /* 0x002fda0003f06270 */
[----:B------:R-:W-:Y:S05]  /*0070*/  @P0 EXIT ;  /* 0x000000000000094d */ /* 0x000fea0003800000 */
[----:B------:R-:W0:Y:S01]  /*0080*/  LDCU UR4, c[0x0][0x3a0] ;  /* 0x00007400ff0477ac */ /* 0x000e220008000800 */
[----:B------:R-:W-:Y:S01]  /*0090*/  HFMA2 R18, -RZ, RZ, 0, 0 ;  /* 0x00000000ff127431 */ /* 0x000fe200000001ff */
[----:B------:R-:W1:Y:S01]  /*00a0*/  LDCU.64 UR8, c[0x0][0x358] ;  /* 0x00006b00ff0877ac */ /* 0x000e620008000a00 */
[----:B0-----:R-:W-:-:S09]  /*00b0*/  UISETP.GE.AND UP0, UPT, UR4, 0x1, UPT ;  /* 0x000000010400788c */ /* 0x001fd2000bf06270 */
[----:B-1----:R-:W-:Y:S05]  /*00c0*/  BRA.U !UP0, `(.L_x_0) ;  /* 0x0000002d08a87547 */ /* 0x002fea000b800000 */
[----:B------:R-:W-:-:S13]  /*00d0*/  ISETP.GE.AND P0, PT, R13, 0x1, PT ;  /* 0x000000010d00780c */ /* 0x000fda0003f06270 */
[----:B------:R-:W-:Y:S05]  /*00e0*/  @!P0 BRA `(.L_x_1) ;  /* 0x0000000c00688947 */ /* 0x000fea0003800000 */
[C---:B------:R-:W-:Y:S01]  /*00f0*/  LOP3.LUT R14, R13.reuse, 0x7ffffff0, RZ, 0xc0, !PT ;  /* 0x7ffffff00d0e7812 */ /* 0x040fe200078ec0ff */
[----:B------:R-:W-:Y:S01]  /*0100*/  HFMA2 R12, -RZ, RZ, 0, 0 ;  /* 0x00000000ff0c7431 */ /* 0x000fe200000001ff */
[C---:B------:R-:W-:Y:S02]  /*0110*/  IADD3 R17, PT, PT, R13.reuse, -0x1, RZ ;  /* 0xffffffff0d117810 */ /* 0x040fe40007ffe0ff */
[C---:B------:R-:W-:Y:S02]  /*0120*/  LOP3.LUT R16, R13.reuse, 0xf, RZ, 0xc0, !PT ;  /* 0x0000000f0d107812 */ /* 0x040fe400078ec0ff */
[C---:B------:R-:W-:Y:S02]  /*0130*/  LOP3.LUT R15, R13.reuse, 0x7, RZ, 0xc0, !PT ;  /* 0x000000070d0f7812 */ /* 0x040fe400078ec0ff */
[----:B------:R-:W-:Y:S02]  /*0140*/  LOP3.LUT R13, R13, 0x3, RZ, 0xc0, !PT ;  /* 0x000000030d0d7812 */ /* 0x000fe400078ec0ff */
[----:B------:R-:W-:-:S02]  /*0150*/  MOV R18, RZ ;  /* 0x000000ff00127202 */ /* 0x000fc40000000f00 */
[----:B------:R-:W-:-:S07]  /*0160*/  IADD3 R2, PT, PT, -R14, RZ, RZ ;  /* 0x000000ff0e027210 */ /* 0x000fce0007ffe1ff */
.L_x_11:
[----:B------:R-:W0:Y:S01]  /*0170*/  LDCU UR4, c[0x0][0x3a4] ;  /* 0x00007480ff0477ac */ /* 0x000e220008000800 */
[----:B------:R-:W-:Y:S02]  /*0180*/  ISETP.GE.U32.AND P0, PT, R17, 0xf, PT ;  /* 0x0000000f1100780c */ /* 0x000fe40003f06070 */
[----:B------:R-:W-:Y:S02]  /*0190*/  MOV R10, RZ ;  /* 0x000000ff000a7202 */ /* 0x000fe40000000f00 */
[----:B------:R-:W-:Y:S01]  /*01a0*/  MOV R0, RZ ;  /* 0x000000ff00007202 */ /* 0x000fe20000000f00 */
[----:B0-----:R-:W-:-:S08]  /*01b0*/  IMAD R3, R12, UR4, RZ ;  /* 0x000000040c037c24 */ /* 0x001fd0000f8e02ff */
[----:B------:R-:W-:Y:S05]  /*01c0*/  @!P0 BRA `(.L_x_2) ;  /* 0x00000004001c8947 */ /* 0x000fea0003800000 */
[----:B------:R-:W0:Y:S01]  /*01d0*/  LDC.64 R6, c[0x0][0x388] ;  /* 0x0000e200ff067b82 */ /* 0x000e220000000a00 */
[----:B------:R-:W1:Y:S01]  /*01e0*/  LDCU.64 UR4, c[0x0][0x380] ;  /* 0x00007000ff0477ac */ /* 0x000e620008000a00 */
[----:B------:R-:W-:Y:S02]  /*01f0*/  MOV R10, RZ ;  /* 0x000000ff000a7202 */ /* 0x000fe40000000f00 */
[----:B------:R-:W-:Y:S01]  /*0200*/  MOV R0, R2 ;  /* 0x0000000200007202 */ /* 0x000fe20000000f00 */
[----:B-1----:R-:W-:-:S04]  /*0210*/  UIADD3 UR4, UP0, UPT, UR4, 0x20, URZ ;  /* 0x0000002004047890 */ /* 0x002fc8000ff1e0ff */
[----:B------:R-:W-:Y:S01]  /*0220*/  UIADD3.X UR5, UPT, UPT, URZ, UR5, URZ, UP0, !UPT ;  /* 0x00000005ff057290 */ /* 0x000fe200087fe4ff */
[----:B0-----:R-:W-:Y:S01]  /*0230*/  IMAD.WIDE.U32 R6, R3, 0x4, R6 ;  /* 0x0000000403067825 */ /* 0x001fe200078e0006 */
[----:B------:R-:W-:Y:S02]  /*0240*/  MOV R19, UR4 ;  /* 0x0000000400137c02 */ /* 0x000fe40008000f00 */
[----:B------:R-:W-:Y:S02]  /*0250*/  IADD3 R11, P0, PT, R6, 0x20, RZ ;  /* 0x00000020060b7810 */ /* 0x000fe40007f1e0ff */
[----:B------:R-:W-:-:S03]  /*0260*/  MOV R22, UR5 ;  /* 0x0000000500167c02 */ /* 0x000fc60008000f00 */
[----:B------:R-:W-:-:S08]  /*0270*/  IMAD.X R20, RZ, RZ, R7, P0 ;  /* 0x000000ffff147224 */ /* 0x000fd000000e0607 */
.L_x_3:
[----:B------:R-:W-:Y:S02]  /*0280*/  MOV R8, R19 ;  /* 0x0000001300087202 */ /* 0x000fe40000000f00 */
[----:B------:R-:W-:Y:S02]  /*0290*/  MOV R9, R22 ;  /* 0x0000001600097202 */ /* 0x000fe40000000f00 */
[----:B------:R-:W-:Y:S02]  /*02a0*/  MOV R6, R11 ;  /* 0x0000000b00067202 */ /* 0x000fe40000000f00 */
[----:B------:R-:W-:Y:S01]  /*02b0*/  MOV R7, R20 ;  /* 0x0000001400077202 */ /* 0x000fe20000000f00 */
[----:B------:R-:W2:Y:S04]  /*02c0*/  LDG.E R5, desc[UR8][R8.64+-0x20] ;  /* 0xffffe00808057981 */ /* 0x000ea8000c1e1900 */
[----:B------:R-:W2:Y:S04]  /*02d0*/  LDG.E R23, desc[UR8][R6.64+-0x20] ;  /* 0xffffe00806177981 */ /* 0x000ea8000c1e1900 */
[----:B------:R-:W3:Y:S04]  /*02e0*/  LDG.E R26, desc[UR8][R8.64+-0x1c] ;  /* 0xffffe408081a7981 */ /* 0x000ee8000c1e1900 */
[----:B------:R-:W3:Y:S04]  /*02f0*/  LDG.E R25, desc[UR8][R6.64+-0x1c] ;  /* 0xffffe40806197981 */ /* 0x000ee8000c1e1900 */
[----:B------:R-:W4:Y:S04]  /*0300*/  LDG.E R11, desc[UR8][R8.64+-0x18] ;  /* 0xffffe808080b7981 */ /* 0x000f28000c1e1900 */
[----:B------:R-:W4:Y:S04]  /*0310*/  LDG.E R20, desc[UR8][R6.64+-0x18] ;  /* 0xffffe80806147981 */ /* 0x000f28000c1e1900 */
[----:B------:R-:W5:Y:S04]  /*0320*/  LDG.E R21, desc[UR8][R8.64+-0x14] ;  /* 0xffffec0808157981 */ /* 0x000f68000c1e1900 */
[----:B------:R-:W5:Y:S04]  /*0330*/  LDG.E R24, desc[UR8][R6.64+-0x14] ;  /* 0xffffec0806187981 */ /* 0x000f68000c1e1900 */
[----:B------:R-:W5:Y:S04]  /*0340*/  LDG.E R19, desc[UR8][R8.64+-0x10] ;  /* 0xfffff00808137981 */ /* 0x000f68000c1e1900 */
[----:B------:R-:W5:Y:S01]  /*0350*/  LDG.E R22, desc[UR8][R6.64+-0x10] ;  /* 0xfffff00806167981 */ /* 0x000f62000c1e1900 */
[----:B--2---:R-:W-:-:S03]  /*0360*/  FFMA R23, R5, R23, R10 ;  /* 0x0000001705177223 */ /* 0x004fc6000000000a */
[----:B------:R-:W2:Y:S04]  /*0370*/  LDG.E R10, desc[UR8][R8.64+-0xc] ;  /* 0xfffff408080a7981 */ /* 0x000ea8000c1e1900 */
[----:B------:R-:W2:Y:S01]  /*0380*/  LDG.E R5, desc[UR8][R6.64+-0xc] ;  /* 0xfffff40806057981 */ /* 0x000ea2000c1e1900 */
[----:B---3--:R-:W-:-:S03]  /*0390*/  FFMA R26, R26, R25, R23 ;  /* 0x000000191a1a7223 */ /* 0x008fc60000000017 */
[----:B------:R-:W3:Y:S01]  /*03a0*/  LDG.E R23, desc[UR8][R8.64] ;  /* 0x0000000808177981 */ /* 0x000ee2000c1e1900 */
[----:B----4-:R-:W-:-:S03]  /*03b0*/  FFMA R26, R11, R20, R26 ;  /* 0x000000140b1a7223 */ /* 0x010fc6000000001a */
[----:B------:R-:W4:Y:S04]  /*03c0*/  LDG.E R11, desc[UR8][R8.64+-0x8] ;  /* 0xfffff808080b7981 */ /* 0x000f28000c1e1900 */
[----:B------:R-:W4:Y:S01]  /*03d0*/  LDG.E R20, desc[UR8][R6.64+-0x8] ;  /* 0xfffff80806147981 */ /* 0x000f22000c1e1900 */
[----:B-----5:R-:W-:-:S03]  /*03e0*/  FFMA R26, R21, R24, R26 ;  /* 0x00000018151a7223 */ /* 0x020fc6000000001a */
[----:B------:R-:W5:Y:S04]  /*03f0*/  LDG.E R21, desc[UR8][R8.64+-0x4] ;  /* 0xfffffc0808157981 */ /* 0x000f68000c1e1900 */
[----:B------:R-:W5:Y:S01]  /*0400*/  LDG.E R24, desc[UR8][R6.64+-0x4] ;  /* 0xfffffc0806187981 */ /* 0x000f62000c1e1900 */
[----:B------:R-:W-:-:S03]  /*0410*/  FFMA R25, R19, R22, R26 ;  /* 0x0000001613197223 */ /* 0x000fc6000000001a */
[----:B------:R-:W3:Y:S04]  /*0420*/  LDG.E R26, desc[UR8][R6.64] ;  /* 0x00000008061a7981 */ /* 0x000ee8000c1e1900 */
[----:B------:R-:W3:Y:S04]  /*0430*/  LDG.E R19, desc[UR8][R8.64+0x4] ;  /* 0x0000040808137981 */ /* 0x000ee8000c1e1900 */
[----:B------:R-:W3:Y:S01]  /*0440*/  LDG.E R22, desc[UR8][R6.64+0x4] ;  /* 0x0000040806167981 */ /* 0x000ee2000c1e1900 */
[----:B--2---:R-:W-:-:S03]  /*0450*/  FFMA R28, R10, R5, R25 ;  /* 0x000000050a1c7223 */ /* 0x004fc60000000019 */
[----:B------:R-:W2:Y:S04]  /*0460*/  LDG.E R5, desc[UR8][R8.64+0x8] ;  /* 0x0000080808057981 */ /* 0x000ea8000c1e1900 */
[----:B------:R-:W2:Y:S01]  /*0470*/  LDG.E R10, desc[UR8][R6.64+0x8] ;  /* 0x00000808060a7981 */ /* 0x000ea2000c1e1900 */
[----:B----4-:R-:W-:-:S03]  /*0480*/  FFMA R20, R11, R20, R28 ;  /* 0x000000140b147223 */ /* 0x010fc6000000001c */
[----:B------:R-:W4:Y:S01]  /*0490*/  LDG.E R11, desc[UR8][R8.64+0xc] ;  /* 0x00000c08080b7981 */ /* 0x000f22000c1e1900 */
[----:B-----5:R-:W-:-:S03]  /*04a0*/  FFMA R24, R21, R24, R20 ;  /* 0x0000001815187223 */ /* 0x020fc60000000014 */
[----:B------:R-:W4:Y:S01]  /*04b0*/  LDG.E R20, desc[UR8][R6.64+0xc] ;  /* 0x00000c0806147981 */ /* 0x000f22000c1e1900 */
[----:B---3--:R-:W-:-:S03]  /*04c0*/  FFMA R26, R23, R26, R24 ;  /* 0x0000001a171a7223 */ /* 0x008fc60000000018 */
[----:B------:R-:W3:Y:S04]  /*04d0*/  LDG.E R21, desc[UR8][R8.64+0x10] ;  /* 0x0000100808157981 */ /* 0x000ee8000c1e1900 */
[----:B------:R-:W3:Y:S01]  /*04e0*/  LDG.E R24, desc[UR8][R6.64+0x10] ;  /* 0x0000100806187981 */ /* 0x000ee2000c1e1900 */
[----:B------:R-:W-:-:S03]  /*04f0*/  FFMA R26, R19, R22, R26 ;  /* 0x00000016131a7223 */ /* 0x000fc6000000001a */
[----:B------:R-:W5:Y:S04]  /*0500*/  LDG.E R19, desc[UR8][R8.64+0x14] ;  /* 0x0000140808137981 */ /* 0x000f68000c1e1900 */
[----:B------:R-:W5:Y:S04]  /*0510*/  LDG.E R22, desc[UR8][R6.64+0x14] ;  /* 0x0000140806167981 */ /* 0x000f68000c1e1900 */
[----:B------:R-:W5:Y:S01]  /*0520*/  LDG.E R23, desc[UR8][R8.64+0x18] ;  /* 0x0000180808177981 */ /* 0x000f62000c1e1900 */
[----:B--2---:R-:W-:-:S03]  /*0530*/  FFMA R28, R5, R10, R26 ;  /* 0x0000000a051c7223 */ /* 0x004fc6000000001a */
[----:B------:R-:W2:Y:S04]  /*0540*/  LDG.E R26, desc[UR8][R6.64+0x18] ;  /* 0x00001808061a7981 */ /* 0x000ea8000c1e1900 */
[----:B------:R-:W2:Y:S04]  /*0550*/  LDG.E R10, desc[UR8][R8.64+0x1c] ;  /* 0x00001c08080a7981 */ /* 0x000ea8000c1e1900 */
[----:B------:R-:W2:Y:S01]  /*0560*/  LDG.E R5, desc[UR8][R6.64+0x1c] ;  /* 0x00001c0806057981 */ /* 0x000ea2000c1e1900 */
[----:B------:R-:W-:-:S05]  /*0570*/  VIADD R0, R0, 0x10 ;  /* 0x0000001000007836 */ /* 0x000fca0000000000 */
[----:B------:R-:W-:Y:S01]  /*0580*/  ISETP.NE.AND P0, PT, R0, RZ, PT ;  /* 0x000000ff0000720c */ /* 0x000fe20003f05270 */
[----:B----4-:R-:W-:-:S04]  /*0590*/  FFMA R20, R11, R20, R28 ;  /* 0x000000140b147223 */ /* 0x010fc8000000001c */
[----:B---3--:R-:W-:Y:S01]  /*05a0*/  FFMA R20, R21, R24, R20 ;  /* 0x0000001815147223 */ /* 0x008fe20000000014 */
[----:B------:R-:W-:-:S03]  /*05b0*/  IADD3 R11, P2, PT, R6, 0x40, RZ ;  /* 0x00000040060b7810 */ /* 0x000fc60007f5e0ff */
[----:B-----5:R-:W-:Y:S01]  /*05c0*/  FFMA R20, R19, R22, R20 ;  /* 0x0000001613147223 */ /* 0x020fe20000000014 */
[----:B------:R-:W-:-:S04]  /*05d0*/  IADD3 R19, P1, PT, R8, 0x40, RZ ;  /* 0x0000004008137810 */ /* 0x000fc80007f3e0ff */
[----:B------:R-:W-:Y:S01]  /*05e0*/  IADD3.X R22, PT, PT, RZ, R9, RZ, P1, !PT ;  /* 0x00000009ff167210 */ /* 0x000fe20000ffe4ff */
[----:B--2---:R-:W-:Y:S01]  /*05f0*/  FFMA R23, R23, R26, R20 ;  /* 0x0000001a17177223 */ /* 0x004fe20000000014 */
[----:B------:R-:W-:-:S03]  /*0600*/  IADD3.X R20, PT, PT, RZ, R7, RZ, P2, !PT ;  /* 0x00000007ff147210 */ /* 0x000fc600017fe4ff */
[----:B------:R-:W-:Y:S01]  /*0610*/  FFMA R10, R10, R5, R23 ;  /* 0x000000050a0a7223 */ /* 0x000fe20000000017 */
[----:B------:R-:W-:Y:S06]  /*0620*/  @P0 BRA `(.L_x_3) ;  /* 0xfffffffc00140947 */ /* 0x000fec000383ffff */
[----:B------:R-:W-:-:S07]  /*0630*/  MOV R0, R14 ;  /* 0x0000000e00007202 */ /* 0x000fce0000000f00 */
.L_x_2:
[----:B------:R-:W-:-:S13]  /*0640*/  ISETP.NE.AND P0, PT, R16, RZ, PT ;  /* 0x000000ff1000720c */ /* 0x000fda0003f05270 */
[----:B------:R-:W-:Y:S05]  /*0650*/  @!P0 BRA `(.L_x_4) ;  /* 0x0000000400688947 */ /* 0x000fea0003800000 */
[----:B------:R-:W-:Y:S02]  /*0660*/  IADD3 R5, PT, PT, R16, -0x1, RZ ;  /* 0xffffffff10057810 */ /* 0x000fe40007ffe0ff */
[----:B------:R-:W-:Y:S02]  /*0670*/  ISETP.NE.AND P0, PT, R15, RZ, PT ;  /* 0x000000ff0f00720c */ /* 0x000fe40003f05270 */
[----:B------:R-:W-:-:S13]  /*0680*/  ISETP.GE.U32.AND P1, PT, R5, 0x7, PT ;  /* 0x000000070500780c */ /* 0x000fda0003f26070 */
[----:B------:R-:W-:Y:S05]  /*0690*/  @!P1 BRA `(.L_x_5) ;  /* 0x00000000008c9947 */ /* 0x000fea0003800000 */
[----:B------:R-:W0:Y:S01]  /*06a0*/  LDC.64 R20, c[0x0][0x388] ;  /* 0x0000e200ff147b82 */ /* 0x000e220000000a00 */
[CC--:B------:R-:W-:Y:S02]  /*06b0*/  IADD3 R5, PT, PT, R3.reuse, R0.reuse, RZ ;  /* 0x0000000003057210 */ /* 0x0c0fe40007ffe0ff */
[----:B------:R-:W-:-:S04]  /*06c0*/  IADD3 R11, P1, PT, R3, R0, RZ ;  /* 0x00000000030b7210 */ /* 0x000fc80007f3e0ff */
[----:B------:R-:W-:Y:S01]  /*06d0*/  IADD3.X R22, PT, PT, RZ, RZ, RZ, P1, !PT ;  /* 0x000000ffff167210 */ /* 0x000fe20000ffe4ff */
[----:B------:R-:W1:Y:S08]  /*06e0*/  LDC.64 R6, c[0x0][0x388] ;  /* 0x0000e200ff067b82 */ /* 0x000e700000000a00 */
[----:B------:R-:W2:Y:S01]  /*06f0*/  LDC.64 R8, c[0x0][0x380] ;  /* 0x0000e000ff087b82 */ /* 0x000ea20000000a00 */
[----:B0-----:R-:W-:-:S06]  /*0700*/  IMAD.WIDE.U32 R20, R5, 0x4, R20 ;  /* 0x0000000405147825 */ /* 0x001fcc00078e0014 */
[----:B------:R-:W3:Y:S01]  /*0710*/  LDG.E R20, desc[UR8][R20.64] ;  /* 0x0000000814147981 */ /* 0x000ee2000c1e1900 */
[----:B-1----:R-:W-:-:S04]  /*0720*/  LEA R6, P1, R11, R6, 0x2 ;  /* 0x000000060b067211 */ /* 0x002fc800078210ff */
[----:B------:R-:W-:Y:S01]  /*0730*/  LEA.HI.X R7, R11, R7, R22, 0x2, P1 ;  /* 0x000000070b077211 */ /* 0x000fe200008f1416 */
[----:B--2---:R-:W-:-:S04]  /*0740*/  IMAD.WIDE.U32 R8, R0, 0x4, R8 ;  /* 0x0000000400087825 */ /* 0x004fc800078e0008 */
[----:B------:R-:W2:Y:S04]  /*0750*/  LDG.E R25, desc[UR8][R6.64+0x4] ;  /* 0x0000040806197981 */ /* 0x000ea8000c1e1900 */
[----:B------:R-:W3:Y:S04]  /*0760*/  LDG.E R19, desc[UR8][R8.64] ;  /* 0x0000000808137981 */ /* 0x000ee8000c1e1900 */
[----:B------:R-:W2:Y:S04]  /*0770*/  LDG.E R26, desc[UR8][R8.64+0x4] ;  /* 0x00000408081a7981 */ /* 0x000ea8000c1e1900 */
[----:B------:R-:W4:Y:S04]  /*0780*/  LDG.E R24, desc[UR8][R8.64+0x8] ;  /* 0x0000080808187981 */ /* 0x000f28000c1e1900 */
[----:B------:R-:W4:Y:S04]  /*0790*/  LDG.E R5, desc[UR8][R6.64+0x8] ;  /* 0x0000080806057981 */ /* 0x000f28000c1e1900 */
[----:B------:R-:W5:Y:S04]  /*07a0*/  LDG.E R11, desc[UR8][R8.64+0xc] ;  /* 0x00000c08080b7981 */ /* 0x000f68000c1e1900 */
[----:B------:R-:W5:Y:S04]  /*07b0*/  LDG.E R22, desc[UR8][R6.64+0xc] ;  /* 0x00000c0806167981 */ /* 0x000f68000c1e1900 */
[----:B------:R-:W5:Y:S04]  /*07c0*/  LDG.E R21, desc[UR8][R8.64+0x14] ;  /* 0x0000140808157981 */ /* 0x000f68000c1e1900 */
[----:B------:R-:W5:Y:S01]  /*07d0*/  LDG.E R28, desc[UR8][R6.64+0x1c] ;  /* 0x00001c08061c7981 */ /* 0x000f62000c1e1900 */
[----:B---3--:R-:W-:-:S03]  /*07e0*/  FFMA R23, R19, R20, R10 ;  /* 0x0000001413177223 */ /* 0x008fc6000000000a */
[----:B------:R-:W3:Y:S04]  /*07f0*/  LDG.E R10, desc[UR8][R8.64+0x10] ;  /* 0x00001008080a7981 */ /* 0x000ee8000c1e1900 */
[----:B------:R-:W3:Y:S01]  /*0800*/  LDG.E R19, desc[UR8][R6.64+0x10] ;  /* 0x0000100806137981 */ /* 0x000ee2000c1e1900 */
[----:B--2---:R-:W-:-:S03]  /*0810*/  FFMA R27, R26, R25, R23 ;  /* 0x000000191a1b7223 */ /* 0x004fc60000000017 */
[----:B------:R-:W2:Y:S04]  /*0820*/  LDG.E R26, desc[UR8][R6.64+0x14] ;  /* 0x00001408061a7981 */ /* 0x000ea8000c1e1900 */
[----:B------:R-:W2:Y:S04]  /*0830*/  LDG.E R20, desc[UR8][R8.64+0x18] ;  /* 0x0000180808147981 */ /* 0x000ea8000c1e1900 */
[----:B------:R-:W2:Y:S04]  /*0840*/  LDG.E R25, desc[UR8][R6.64+0x18] ;  /* 0x0000180806197981 */ /* 0x000ea8000c1e1900 */
[----:B------:R-:W2:Y:S01]  /*0850*/  LDG.E R23, desc[UR8][R8.64+0x1c] ;  /* 0x00001c0808177981 */ /* 0x000ea2000c1e1900 */
[----:B----4-:R-:W-:-:S04]  /*0860*/  FFMA R24, R24, R5, R27 ;  /* 0x0000000518187223 */ /* 0x010fc8000000001b */
[----:B-----5:R-:W-:Y:S01]  /*0870*/  FFMA R11, R11, R22, R24 ;  /* 0x000000160b0b7223 */ /* 0x020fe20000000018 */
[----:B------:R-:W-:-:S03]  /*0880*/  IADD3 R0, PT, PT, R0, 0x8, RZ ;  /* 0x0000000800007810 */ /* 0x000fc60007ffe0ff */
[----:B---3--:R-:W-:-:S04]  /*0890*/  FFMA R10, R10, R19, R11 ;  /* 0x000000130a0a7223 */ /* 0x008fc8000000000b */
[----:B--2---:R-:W-:-:S04]  /*08a0*/  FFMA R21, R21, R26, R10 ;  /* 0x0000001a15157223 */ /* 0x004fc8000000000a */
[----:B------:R-:W-:-:S04]  /*08b0*/  FFMA R20, R20, R25, R21 ;  /* 0x0000001914147223 */ /* 0x000fc80000000015 */
[----:B------:R-:W-:-:S07]  /*08c0*/  FFMA R10, R23, R28, R20 ;  /* 0x0000001c170a7223 */ /* 0x000fce0000000014 */
.L_x_5:
[----:B------:R-:W-:Y:S05]  /*08d0*/  @!P0 BRA `(.L_x_4) ;  /* 0x0000000000c88947 */ /* 0x000fea0003800000 */
[----:B------:R-:W-:Y:S01]  /*08e0*/  VIADD R5, R15, 0xffffffff ;  /* 0xffffffff0f057836 */ /* 0x000fe20000000000 */
[----:B------:R-:W-:-:S04]  /*08f0*/  ISETP.NE.AND P0, PT, R13, RZ, PT ;  /* 0x000000ff0d00720c */ /* 0x000fc80003f05270 */
        /* <DEDUP_REMOVED lines=19> */
[----:B------:R-:W5:Y:S01]  /*0a30*/  LDG.E R23, desc[UR8][R6.64+0xc] ;  /* 0x00000c0806177981 */ /* 0x000f62000c1e1900 */
[----:B------:R-:W-:Y:S01]  /*0a40*/  IADD3 R0, PT, PT, R0, 0x4, RZ ;  /* 0x0000000400007810 */ /* 0x000fe20007ffe0ff */
[----:B---3--:R-:W-:-:S04]  /*0a50*/  FFMA R5, R5, R8, R10 ;  /* 0x0000000805057223 */ /* 0x008fc8000000000a */
[----:B--2---:R-:W-:-:S04]  /*0a60*/  FFMA R5, R22, R11, R5 ;  /* 0x0000000b16057223 */ /* 0x004fc80000000005 */
[----:B----4-:R-:W-:-:S04]  /*0a70*/  FFMA R5, R24, R19, R5 ;  /* 0x0000001318057223 */ /* 0x010fc80000000005 */
[----:B-----5:R-:W-:-:S07]  /*0a80*/  FFMA R10, R26, R23, R5 ;  /* 0x000000171a0a7223 */ /* 0x020fce0000000005 */
.L_x_6:
[----:B------:R-:W-:Y:S05]  /*0a90*/  @!P0 BRA `(.L_x_4) ;  /* 0x0000000000588947 */ /* 0x000fea0003800000 */
[----:B------:R-:W0:Y:S01]  /*0aa0*/  LDC.64 R6, c[0x0][0x388] ;  /* 0x0000e200ff067b82 */ /* 0x000e220000000a00 */
[----:B------:R-:W-:-:S07]  /*0ab0*/  IADD3 R5, PT, PT, R3, R0, RZ ;  /* 0x0000000003057210 */ /* 0x000fce0007ffe0ff */
[----:B------:R-:W1:Y:S01]  /*0ac0*/  LDC.64 R8, c[0x0][0x380] ;  /* 0x0000e000ff087b82 */ /* 0x000e620000000a00 */
[----:B0-----:R-:W-:-:S06]  /*0ad0*/  IMAD.WIDE.U32 R6, R5, 0x4, R6 ;  /* 0x0000000405067825 */ /* 0x001fcc00078e0006 */
[----:B------:R-:W2:Y:S01]  /*0ae0*/  LDG.E R6, desc[UR8][R6.64] ;  /* 0x0000000806067981 */ /* 0x000ea2000c1e1900 */
[----:B-1----:R-:W-:-:S05]  /*0af0*/  IMAD.WIDE.U32 R8, R0, 0x4, R8 ;  /* 0x0000000400087825 */ /* 0x002fca00078e0008 */
[----:B------:R-:W2:Y:S01]  /*0b00*/  LDG.E R5, desc[UR8][R8.64] ;  /* 0x0000000808057981 */ /* 0x000ea2000c1e1900 */
[----:B------:R-:W-:Y:S01]  /*0b10*/  ISETP.NE.AND P0, PT, R13, 0x1, PT ;  /* 0x000000010d00780c */ /* 0x000fe20003f05270 */
[----:B--2---:R-:W-:-:S12]  /*0b20*/  FFMA R10, R5, R6, R10 ;  /* 0x00000006050a7223 */ /* 0x004fd8000000000a */
[----:B------:R-:W-:Y:S05]  /*0b30*/  @!P0 BRA `(.L_x_4) ;  /* 0x0000000000308947 */ /* 0x000fea0003800000 */
[----:B------:R-:W0:Y:S01]  /*0b40*/  LDC.64 R6, c[0x0][0x388] ;  /* 0x0000e200ff067b82 */ /* 0x000e220000000a00 */
[----:B------:R-:W-:Y:S02]  /*0b50*/  IADD3 R0, P1, PT, R3, R0, RZ ;  /* 0x0000000003007210 */ /* 0x000fe40007f3e0ff */
[----:B------:R-:W-:Y:S02]  /*0b60*/  ISETP.NE.AND P0, PT, R13, 0x2, PT ;  /* 0x000000020d00780c */ /* 0x000fe40003f05270 */
[----:B------:R-:W-:-:S11]  /*0b70*/  IADD3.X R5, PT, PT, RZ, RZ, RZ, P1, !PT ;  /* 0x000000ffff057210 */ /* 0x000fd60000ffe4ff */
[----:B------:R-:W2:Y:S01]  /*0b80*/  @P0 LDG.E R11, desc[UR8][R8.64+0x8] ;  /* 0x00000808080b0981 */ /* 0x000ea2000c1e1900 */
[----:B0-----:R-:W-:-:S04]  /*0b90*/  LEA R6, P1, R0, R6, 0x2 ;  /* 0x0000000600067211 */ /* 0x001fc800078210ff */
[----:B------:R-:W-:Y:S02]  /*0ba0*/  LEA.HI.X R7, R0, R7, R5, 0x2, P1 ;  /* 0x0000000700077211 */ /* 0x000fe400008f1405 */
[----:B------:R-:W3:Y:S04]  /*0bb0*/  LDG.E R5, desc[UR8][R8.64+0x4] ;  /* 0x0000040808057981 */ /* 0x000ee8000c1e1900 */
[----:B------:R-:W3:Y:S04]  /*0bc0*/  LDG.E R0, desc[UR8][R6.64+0x4] ;  /* 0x0000040806007981 */ /* 0x000ee8000c1e1900 */
[----:B------:R-:W2:Y:S01]  /*0bd0*/  @P0 LDG.E R19, desc[UR8][R6.64+0x8] ;  /* 0x0000080806130981 */ /* 0x000ea2000c1e1900 */
[----:B---3--:R-:W-:-:S04]  /*0be0*/  FFMA R10, R5, R0, R10 ;  /* 0x00000000050a7223 */ /* 0x008fc8000000000a */
[----:B--2---:R-:W-:-:S07]  /*0bf0*/  @P0 FFMA R10, R11, R19, R10 ;  /* 0x000000130b0a0223 */ /* 0x004fce000000000a */
.L_x_4:
[----:B------:R-:W0:Y:S02]  /*0c00*/  LDC.64 R6, c[0x0][0x390] ;  /* 0x0000e400ff067b82 */ /* 0x000e240000000a00 */
[----:B0-----:R-:W-:-:S05]  /*0c10*/  IMAD.WIDE.U32 R6, R12, 0x4, R6 ;  /* 0x000000040c067825 */ /* 0x001fca00078e0006 */
[----:B------:R-:W2:Y:S02]  /*0c20*/  LDG.E R0, desc[UR8][R6.64] ;  /* 0x0000000806007981 */ /* 0x000ea4000c1e1900 */
[----:B--2---:R-:W-:-:S04]  /*0c30*/  IADD3 R5, PT, PT, R0, 0x1800000, RZ ;  /* 0x0180000000057810 */ /* 0x004fc80007ffe0ff */
[----:B------:R-:W-:-:S04]  /*0c40*/  LOP3.LUT R5, R5, 0x7f800000, RZ, 0xc0, !PT ;  /* 0x7f80000005057812 */ /* 0x000fc800078ec0ff */
[----:B------:R-:W-:-:S13]  /*0c50*/  ISETP.GT.U32.AND P0, PT, R5, 0x1ffffff, PT ;  /* 0x01ffffff0500780c */ /* 0x000fda0003f04070 */
[----:B------:R-:W-:Y:S05]  /*0c60*/  @P0 BRA `(.L_x_7) ;  /* 0x0000000000100947 */ /* 0x000fea0003800000 */
[----:B------:R-:W-:-:S07]  /*0c70*/  MOV R6, 0xc90 ;  /* 0x00000c9000067802 */ /* 0x000fce0000000f00 */
[----:B------:R-:W-:Y:S05]  /*0c80*/  CALL.REL.NOINC `($__internal_0_$__cuda_sm20_rcp_rn_f32_slowpath) ;  /* 0x0000002000d07944 */ /* 0x000fea0003c00000 */
[----:B------:R-:W-:Y:S01]  /*0c90*/  MOV R5, R21 ;  /* 0x0000001500057202 */ /* 0x000fe20000000f00 */
[----:B------:R-:W-:Y:S06]  /*0ca0*/  BRA `(.L_x_8) ;  /* 0x0000000000107947 */ /* 0x000fec0003800000 */
.L_x_7:
[----:B------:R-:W0:Y:S02]  /*0cb0*/  MUFU.RCP R5, R0 ;  /* 0x0000000000057308 */ /* 0x000e240000001000 */
[----:B0-----:R-:W-:-:S04]  /*0cc0*/  FFMA R6, R0, R5, -1 ;  /* 0xbf80000000067423 */ /* 0x001fc80000000005 */
[----:B------:R-:W-:-:S04]  /*0cd0*/  FADD.FTZ R6, -R6, -RZ ;  /* 0x800000ff06067221 */ /* 0x000fc80000010100 */
[----:B------:R-:W-:-:S07]  /*0ce0*/  FFMA R5, R5, R6, R5 ;  /* 0x0000000605057223 */ /* 0x000fce0000000005 */
.L_x_8:
[----:B------:R-:W0:Y:S02]  /*0cf0*/  LDCU UR4, c[0x0][0x3a8] ;  /* 0x00007500ff0477ac */ /* 0x000e240008000800 */
[----:B0-----:R-:W-:-:S05]  /*0d00*/  FADD R6, R0, UR4 ;  /* 0x0000000400067e21 */ /* 0x001fca0008000000 */
[----:B------:R-:W-:-:S04]  /*0d10*/  IADD3 R0, PT, PT, R6, 0x1800000, RZ ;  /* 0x0180000006007810 */ /* 0x000fc80007ffe0ff */
[----:B------:R-:W-:-:S04]  /*0d20*/  LOP3.LUT R0, R0, 0x7f800000, RZ, 0xc0, !PT ;  /* 0x7f80000000007812 */ /* 0x000fc800078ec0ff */
[----:B------:R-:W-:-:S13]  /*0d30*/  ISETP.GT.U32.AND P0, PT, R0, 0x1ffffff, PT ;  /* 0x01ffffff0000780c */ /* 0x000fda0003f04070 */
[----:B------:R-:W-:Y:S05]  /*0d40*/  @P0 BRA `(.L_x_9) ;  /* 0x0000000000100947 */ /* 0x000fea0003800000 */
[----:B------:R-:W-:Y:S01]  /*0d50*/  IMAD.MOV.U32 R0, RZ, RZ, R6 ;  /* 0x000000ffff007224 */ /* 0x000fe200078e0006 */
[----:B------:R-:W-:-:S07]  /*0d60*/  MOV R6, 0xd80 ;  /* 0x00000d8000067802 */ /* 0x000fce0000000f00 */
[----:B------:R-:W-:Y:S05]  /*0d70*/  CALL.REL.NOINC `($__internal_0_$__cuda_sm20_rcp_rn_f32_slowpath) ;  /* 0x0000002000947944 */ /* 0x000fea0003c00000 */
[----:B------:R-:W-:Y:S05]  /*0d80*/  BRA `(.L_x_10) ;  /* 0x0000000000107947 */ /* 0x000fea0003800000 */
.L_x_9:
[----:B------:R-:W0:Y:S02]  /*0d90*/  MUFU.RCP R21, R6 ;  /* 0x0000000600157308 */ /* 0x000e240000001000 */
[----:B0-----:R-:W-:-:S04]  /*0da0*/  FFMA R0, R6, R21, -1 ;  /* 0xbf80000006007423 */ /* 0x001fc80000000015 */
[----:B------:R-:W-:-:S04]  /*0db0*/  FADD.FTZ R0, -R0, -RZ ;  /* 0x800000ff00007221 */ /* 0x000fc80000010100 */
[----:B------:R-:W-:-:S07]  /*0dc0*/  FFMA R21, R21, R0, R21 ;  /* 0x0000000015157223 */ /* 0x000fce0000000015 */
.L_x_10:
[----:B------:R-:W0:Y:S01]  /*0dd0*/  LDC.64 R6, c[0x0][0x388] ;  /* 0x0000e200ff067b82 */ /* 0x000e220000000a00 */
[----:B------:R-:W-:Y:S01]  /*0de0*/  IADD3 R3, PT, PT, R4, R3, RZ ;  /* 0x0000000304037210 */ /* 0x000fe20007ffe0ff */
[----:B------:R-:W1:Y:S04]  /*0df0*/  LDCU UR4, c[0x0][0x3a0] ;  /* 0x00007400ff0477ac */ /* 0x000e680008000800 */
[----:B0-----:R-:W-:-:S06]  /*0e00*/  IMAD.WIDE R6, R3, 0x4, R6 ;  /* 0x0000000403067825 */ /* 0x001fcc00078e0206 */
[----:B------:R-:W2:Y:S01]  /*0e10*/  LDG.E R6, desc[UR8][R6.64] ;  /* 0x0000000806067981 */ /* 0x000ea2000c1e1900 */
[----:B------:R-:W-:Y:S01]  /*0e20*/  IADD3 R12, PT, PT, R12, 0x1, RZ ;  /* 0x000000010c0c7810 */ /* 0x000fe20007ffe0ff */
[----:B------:R-:W-:-:S03]  /*0e30*/  FADD R5, -R21, R5 ;  /* 0x0000000515057221 */ /* 0x000fc60000000100 */
[----:B-1----:R-:W-:Y:S01]  /*0e40*/  ISETP.NE.AND P0, PT, R12, UR4, PT ;  /* 0x000000040c007c0c */ /* 0x002fe2000bf05270 */
[----:B------:R-:W-:-:S04]  /*0e50*/  FMUL R5, R5, R10 ;  /* 0x0000000a05057220 */ /* 0x000fc80000400000 */
[----:B--2---:R-:W-:-:S08]  /*0e60*/  FFMA R18, R5, R6, R18 ;  /* 0x0000000605127223 */ /* 0x004fd00000000012 */
[----:B------:R-:W-:Y:S05]  /*0e70*/  @!P0 BRA `(.L_x_0) ;  /* 0x00000020003c8947 */ /* 0x000fea0003800000 */
[----:B------:R-:W-:Y:S05]  /*0e80*/  BRA `(.L_x_11) ;  /* 0xfffffff000b87947 */ /* 0x000fea000383ffff */
.L_x_1:
[----:B------:R-:W-:Y:S01]  /*0e90*/  UISETP.GE.U32.AND UP0, UPT, UR4, 0x8, UPT ;  /* 0x000000080400788c */ /* 0x000fe2000bf06070 */
[----:B------:R-:W-:Y:S01]  /*0ea0*/  HFMA2 R18, -RZ, RZ, 0, 0 ;  /* 0x00000000ff127431 */ /* 0x000fe200000001ff */
[----:B------:R-:W-:Y:S01]  /*0eb0*/  MOV R5, RZ ;  /* 0x000000ff00057202 */ /* 0x000fe20000000f00 */
[----:B------:R-:W-:-:S06]  /*0ec0*/  ULOP3.LUT UR6, UR4, 0x7, URZ, 0xc0, !UPT ;  /* 0x0000000704067892 */ /* 0x000fcc000f8ec0ff */
[----:B------:R-:W-:Y:S06]  /*0ed0*/  BRA.U !UP0, `(.L_x_12) ;  /* 0x0000001108187547 */ /* 0x000fec000b800000 */
[----:B------:R-:W0:Y:S01]  /*0ee0*/  LDC R3, c[0x0][0x3a4] ;  /* 0x0000e900ff037b82 */ /* 0x000e220000000800 */
[----:B------:R-:W-:Y:S01]  /*0ef0*/  ULOP3.LUT UR4, UR4, 0x7ffffff8, URZ, 0xc0, !UPT ;  /* 0x7ffffff804047892 */ /* 0x000fe2000f8ec0ff */
[----:B------:R-:W-:Y:S01]  /*0f00*/  MOV R18, RZ ;  /* 0x000000ff00127202 */ /* 0x000fe20000000f00 */
[----:B------:R-:W1:Y:S01]  /*0f10*/  LDCU UR7, c[0x0][0x3a4] ;  /* 0x00007480ff0777ac */ /* 0x000e620008000800 */
[----:B------:R-:W-:-:S03]  /*0f20*/  MOV R2, RZ ;  /* 0x000000ff00027202 */ /* 0x000fc60000000f00 */
[----:B------:R-:W-:Y:S01]  /*0f30*/  MOV R5, UR4 ;  /* 0x0000000400057c02 */ /* 0x000fe20008000f00 */
[----:B------:R-:W2:Y:S01]  /*0f40*/  LDC.64 R16, c[0x0][0x388] ;  /* 0x0000e200ff107b82 */ /* 0x000ea20000000a00 */
[----:B------:R-:W3:Y:S07]  /*0f50*/  LDCU UR5, c[0x0][0x3a8] ;  /* 0x00007500ff0577ac */ /* 0x000eee0008000800 */
[----:B------:R-:W4:Y:S02]  /*0f60*/  LDC.64 R14, c[0x0][0x390] ;  /* 0x0000e400ff0e7b82 */ /* 0x000f240000000a00 */
.L_x_45:
[----:B----4-:R-:W-:-:S05]  /*0f70*/  IMAD.WIDE.U32 R12, R2, 0x4, R14 ;  /* 0x00000004020c7825 */ /* 0x010fca00078e000e */
[----:B------:R-:W4:Y:S02]  /*0f80*/  LDG.E R0, desc[UR8][R12.64] ;  /* 0x000000080c007981 */ /* 0x000f24000c1e1900 */
[----:B----4-:R-:W-:-:S04]  /*0f90*/  IADD3 R6, PT, PT, R0, 0x1800000, RZ ;  /* 0x0180000000067810 */ /* 0x010fc80007ffe0ff */
[----:B------:R-:W-:-:S04]  /*0fa0*/  LOP3.LUT R6, R6, 0x7f800000, RZ, 0xc0, !PT ;  /* 0x7f80000006067812 */ /* 0x000fc800078ec0ff */
[----:B------:R-:W-:-:S13]  /*0fb0*/  ISETP.GT.U32.AND P0, PT, R6, 0x1ffffff, PT ;  /* 0x01ffffff0600780c */ /* 0x000fda0003f04070 */
[----:B------:R-:W-:Y:S05]  /*0fc0*/  @P0 BRA `(.L_x_13) ;  /* 0x0000000000100947 */ /* 0x000fea0003800000 */
[----:B------:R-:W-:-:S07]  /*0fd0*/  MOV R6, 0xff0 ;  /* 0x00000ff000067802 */ /* 0x000fce0000000f00 */
[----:B0123--:R-:W-:Y:S05]  /*0fe0*/  CALL.REL.NOINC `($__internal_0_$__cuda_sm20_rcp_rn_f32_slowpath) ;  /* 0x0000001c00f87944 */ /* 0x00ffea0003c00000 */
[----:B------:R-:W-:Y:S01]  /*0ff0*/  IMAD.MOV.U32 R10, RZ, RZ, R21 ;  /* 0x000000ffff0a7224 */ /* 0x000fe200078e0015 */
[----:B------:R-:W-:Y:S06]  /*1000*/  BRA `(.L_x_14) ;  /* 0x0000000000107947 */ /* 0x000fec0003800000 */
.L_x_13:
[----:B------:R-:W4:Y:S02]  /*1010*/  MUFU.RCP R7, R0 ;  /* 0x0000000000077308 */ /* 0x000f240000001000 */
[----:B----4-:R-:W-:-:S04]  /*1020*/  FFMA R6, R0, R7, -1 ;  /* 0xbf80000000067423 */ /* 0x010fc80000000007 */
[----:B------:R-:W-:-:S04]  /*1030*/  FADD.FTZ R6, -R6, -RZ ;  /* 0x800000ff06067221 */ /* 0x000fc80000010100 */
[----:B------:R-:W-:-:S07]  /*1040*/  FFMA R10, R7, R6, R7 ;  /* 0x00000006070a7223 */ /* 0x000fce0000000007 */
.L_x_14:
[----:B---3--:R-:W-:-:S05]  /*1050*/  FADD R6, R0, UR5 ;  /* 0x0000000500067e21 */ /* 0x008fca0008000000 */
[----:B------:R-:W-:-:S04]  /*1060*/  IADD3 R0, PT, PT, R6, 0x1800000, RZ ;  /* 0x0180000006007810 */ /* 0x000fc80007ffe0ff */
[----:B------:R-:W-:-:S04]  /*1070*/  LOP3.LUT R0, R0, 0x7f800000, RZ, 0xc0, !PT ;  /* 0x7f80000000007812 */ /* 0x000fc800078ec0ff */
[----:B------:R-:W-:-:S13]  /*1080*/  ISETP.GT.U32.AND P0, PT, R0, 0x1ffffff, PT ;  /* 0x01ffffff0000780c */ /* 0x000fda0003f04070 */
[----:B------:R-:W-:Y:S05]  /*1090*/  @P0 BRA `(.L_x_15) ;  /* 0x0000000000100947 */ /* 0x000fea0003800000 */
[----:B------:R-:W-:Y:S02]  /*10a0*/  MOV R0, R6 ;  /* 0x0000000600007202 */ /* 0x000fe40000000f00 */
[----:B------:R-:W-:-:S07]  /*10b0*/  MOV R6, 0x10d0 ;  /* 0x000010d000067802 */ /* 0x000fce0000000f00 */
[----:B012---:R-:W-:Y:S05]  /*10c0*/  CALL.REL.NOINC `($__internal_0_$__cuda_sm20_rcp_rn_f32_slowpath) ;  /* 0x0000001c00c07944 */ /* 0x007fea0003c00000 */
[----:B------:R-:W-:Y:S05]  /*10d0*/  BRA `(.L_x_16) ;  /* 0x0000000000107947 */ /* 0x000fea0003800000 */
.L_x_15:
[----:B------:R-:W3:Y:S02]  /*10e0*/  MUFU.RCP R21, R6 ;  /* 0x0000000600157308 */ /* 0x000ee40000001000 */
[----:B---3--:R-:W-:-:S04]  /*10f0*/  FFMA R0, R6, R21, -1 ;  /* 0xbf80000006007423 */ /* 0x008fc80000000015 */
[----:B------:R-:W-:-:S04]  /*1100*/  FADD.FTZ R0, -R0, -RZ ;  /* 0x800000ff00007221 */ /* 0x000fc80000010100 */
[----:B------:R-:W-:-:S07]  /*1110*/  FFMA R21, R21, R0, R21 ;  /* 0x0000000015157223 */ /* 0x000fce0000000015 */
.L_x_16:
[----:B------:R-:W3:Y:S01]  /*1120*/  LDG.E R0, desc[UR8][R12.64+0x4] ;  /* 0x000004080c007981 */ /* 0x000ee2000c1e1900 */
[----:B-1----:R-:W-:-:S04]  /*1130*/  IMAD R25, R2, UR7, R4 ;  /* 0x0000000702197c24 */ /* 0x002fc8000f8e0204 */
[----:B--2---:R-:W-:-:S05]  /*1140*/  IMAD.WIDE R24, R25, 0x4, R16 ;  /* 0x0000000419187825 */ /* 0x004fca00078e0210 */
[----:B------:R-:W2:Y:S01]  /*1150*/  LDG.E R6, desc[UR8][R24.64] ;  /* 0x0000000818067981 */ /* 0x000ea2000c1e1900 */
[----:B------:R-:W-:Y:S01]  /*1160*/  FADD R10, -R21, R10 ;  /* 0x0000000a150a7221 */ /* 0x000fe20000000100 */
[----:B---3--:R-:W-:-:S04]  /*1170*/  IADD3 R7, PT, PT, R0, 0x1800000, RZ ;  /* 0x0180000000077810 */ /* 0x008fc80007ffe0ff */
[----:B------:R-:W-:-:S04]  /*1180*/  LOP3.LUT R7, R7, 0x7f800000, RZ, 0xc0, !PT ;  /* 0x7f80000007077812 */ /* 0x000fc800078ec0ff */
[----:B------:R-:W-:Y:S01]  /*1190*/  ISETP.GT.U32.AND P0, PT, R7, 0x1ffffff, PT ;  /* 0x01ffffff0700780c */ /* 0x000fe20003f04070 */
[----:B------:R-:W-:-:S04]  /*11a0*/  FMUL R7, RZ, R10 ;  /* 0x0000000aff077220 */ /* 0x000fc80000400000 */
[----:B--2---:R-:W-:-:S08]  /*11b0*/  FFMA R10, R7, R6, R18 ;  /* 0x00000006070a7223 */ /* 0x004fd00000000012 */
[----:B------:R-:W-:Y:S05]  /*11c0*/  @P0 BRA `(.L_x_17) ;  /* 0x0000000000100947 */ /* 0x000fea0003800000 */
[----:B------:R-:W-:-:S07]  /*11d0*/  MOV R6, 0x11f0 ;  /* 0x000011f000067802 */ /* 0x000fce0000000f00 */
[----:B0-----:R-:W-:Y:S05]  /*11e0*/  CALL.REL.NOINC `($__internal_0_$__cuda_sm20_rcp_rn_f32_slowpath) ;  /* 0x0000001c00787944 */ /* 0x001fea0003c00000 */
[----:B------:R-:W-:Y:S01]  /*11f0*/  MOV R18, R21 ;  /* 0x0000001500127202 */ /* 0x000fe20000000f00 */
[----:B------:R-:W-:Y:S06]  /*1200*/  BRA `(.L_x_18) ;  /* 0x0000000000107947 */ /* 0x000fec0003800000 */
.L_x_17:
[----:B------:R-:W1:Y:S02]  /*1210*/  MUFU.RCP R7, R0 ;  /* 0x0000000000077308 */ /* 0x000e640000001000 */
[----:B-1----:R-:W-:-:S04]  /*1220*/  FFMA R6, R0, R7, -1 ;  /* 0xbf80000000067423 */ /* 0x002fc80000000007 */
[----:B------:R-:W-:-:S04]  /*1230*/  FADD.FTZ R6, -R6, -RZ ;  /* 0x800000ff06067221 */ /* 0x000fc80000010100 */
[----:B------:R-:W-:-:S07]  /*1240*/  FFMA R18, R7, R6, R7 ;  /* 0x0000000607127223 */ /* 0x000fce0000000007 */
.L_x_18:
[----:B------:R-:W-:-:S05]  /*1250*/  FADD R6, R0, UR5 ;  /* 0x0000000500067e21 */ /* 0x000fca0008000000 */
[----:B------:R-:W-:-:S04]  /*1260*/  IADD3 R0, PT, PT, R6, 0x1800000, RZ ;  /* 0x0180000006007810 */ /* 0x000fc80007ffe0ff */
[----:B------:R-:W-:-:S04]  /*1270*/  LOP3.LUT R0, R0, 0x7f800000, RZ, 0xc0, !PT ;  /* 0x7f80000000007812 */ /* 0x000fc800078ec0ff */
[----:B------:R-:W-:-:S13]  /*1280*/  ISETP.GT.U32.AND P0, PT, R0, 0x1ffffff, PT ;  /* 0x01ffffff0000780c */ /* 0x000fda0003f04070 */
[----:B------:R-:W-:Y:S05]  /*1290*/  @P0 BRA `(.L_x_19) ;  /* 0x0000000000100947 */ /* 0x000fea0003800000 */
[----:B------:R-:W-:Y:S02]  /*12a0*/  MOV R0, R6 ;  /* 0x0000000600007202 */ /* 0x000fe40000000f00 */
[----:B------:R-:W-:-:S07]  /*12b0*/  MOV R6, 0x12d0 ;  /* 0x000012d000067802 */ /* 0x000fce0000000f00 */
[----:B0-----:R-:W-:Y:S05]  /*12c0*/  CALL.REL.NOINC `($__internal_0_$__cuda_sm20_rcp_rn_f32_slowpath) ;  /* 0x0000001c00407944 */ /* 0x001fea0003c00000 */
[----:B------:R-:W-:Y:S05]  /*12d0*/  BRA `(.L_x_20) ;  /* 0x0000000000107947 */ /* 0x000fea0003800000 */
.L_x_19:
[----:B------:R-:W1:Y:S02]  /*12e0*/  MUFU.RCP R21, R6 ;  /* 0x0000000600157308 */ /* 0x000e640000001000 */
[----:B-1----:R-:W-:-:S04]  /*12f0*/  FFMA R0, R6, R21, -1 ;  /* 0xbf80000006007423 */ /* 0x002fc80000000015 */
[----:B------:R-:W-:-:S04]  /*1300*/  FADD.FTZ R0, -R0, -RZ ;  /* 0x800000ff00007221 */ /* 0x000fc80000010100 */
[----:B------:R-:W-:-:S07]  /*1310*/  FFMA R21, R21, R0, R21 ;  /* 0x0000000015157223 */ /* 0x000fce0000000015 */
.L_x_20:
[----:B------:R-:W2:Y:S01]  /*1320*/  LDG.E R0, desc[UR8][R12.64+0x8] ;  /* 0x000008080c007981 */ /* 0x000ea2000c1e1900 */
[----:B0-----:R-:W-:-:S05]  /*1330*/  IMAD.WIDE R24, R3, 0x4, R24 ;  /* 0x0000000403187825 */ /* 0x001fca00078e0218 */
[----:B------:R-:W3:Y:S01]  /*1340*/  LDG.E R6, desc[UR8][R24.64] ;  /* 0x0000000818067981 */ /* 0x000ee2000c1e1900 */
[----:B------:R-:W-:Y:S01]  /*1350*/  FADD R18, -R21, R18 ;  /* 0x0000001215127221 */ /* 0x000fe20000000100 */
[----:B--2---:R-:W-:-:S04]  /*1360*/  IADD3 R7, PT, PT, R0, 0x1800000, RZ ;  /* 0x0180000000077810 */ /* 0x004fc80007ffe0ff */
[----:B------:R-:W-:-:S04]  /*1370*/  LOP3.LUT R7, R7, 0x7f800000, RZ, 0xc0, !PT ;  /* 0x7f80000007077812 */ /* 0x000fc800078ec0ff */
[----:B------:R-:W-:Y:S01]  /*1380*/  ISETP.GT.U32.AND P0, PT, R7, 0x1ffffff, PT ;  /* 0x01ffffff0700780c */ /* 0x000fe20003f04070 */
[----:B------:R-:W-:-:S04]  /*1390*/  FMUL R7, RZ, R18 ;  /* 0x00000012ff077220 */ /* 0x000fc80000400000 */
[----:B---3--:R-:W-:-:S08]  /*13a0*/  FFMA R10, R7, R6, R10 ;  /* 0x00000006070a7223 */ /* 0x008fd0000000000a */
[----:B------:R-:W-:Y:S05]  /*13b0*/  @P0 BRA `(.L_x_21) ;  /* 0x0000000000100947 */ /* 0x000fea0003800000 */
[----:B------:R-:W-:-:S07]  /*13c0*/  MOV R6, 0x13e0 ;  /* 0x000013e000067802 */ /* 0x000fce0000000f00 */
[----:B------:R-:W-:Y:S05]  /*13d0*/  CALL.REL.NOINC `($__internal_0_$__cuda_sm20_rcp_rn_f32_slowpath) ;  /* 0x0000001800fc7944 */ /* 0x000fea0003c00000 */
[----:B------:R-:W-:Y:S01]  /*13e0*/  MOV R18, R21 ;  /* 0x0000001500127202 */ /* 0x000fe20000000f00 */
[----:B------:R-:W-:Y:S06]  /*13f0*/  BRA `(.L_x_22) ;  /* 0x0000000000107947 */ /* 0x000fec0003800000 */
.L_x_21:
[----:B------:R-:W0:Y:S02]  /*1400*/  MUFU.RCP R7, R0 ;  /* 0x0000000000077308 */ /* 0x000e240000001000 */
[----:B0-----:R-:W-:-:S04]  /*1410*/  FFMA R6, R0, R7, -1 ;  /* 0xbf80000000067423 */ /* 0x001fc80000000007 */
[----:B------:R-:W-:-:S04]  /*1420*/  FADD.FTZ R6, -R6, -RZ ;  /* 0x800000ff06067221 */ /* 0x000fc80000010100 */
[----:B------:R-:W-:-:S07]  /*1430*/  FFMA R18, R7, R6, R7 ;  /* 0x0000000607127223 */ /* 0x000fce0000000007 */
.L_x_22:
[----:B------:R-:W-:-:S04]  /*1440*/  FADD R6, R0, UR5 ;  /* 0x0000000500067e21 */ /* 0x000fc80008000000 */
[----:B------:R-:W-:-:S05]  /*1450*/  VIADD R0, R6, 0x1800000 ;  /* 0x0180000006007836 */ /* 0x000fca0000000000 */
[----:B------:R-:W-:-:S04]  /*1460*/  LOP3.LUT R0, R0, 0x7f800000, RZ, 0xc0, !PT ;  /* 0x7f80000000007812 */ /* 0x000fc800078ec0ff */
[----:B------:R-:W-:-:S13]  /*1470*/  ISETP.GT.U32.AND P0, PT, R0, 0x1ffffff, PT ;  /* 0x01ffffff0000780c */ /* 0x000fda0003f04070 */
[----:B------:R-:W-:Y:S05]  /*1480*/  @P0 BRA `(.L_x_23) ;  /* 0x0000000000100947 */ /* 0x000fea0003800000 */
[----:B------:R-:W-:Y:S02]  /*1490*/  MOV R0, R6 ;  /* 0x0000000600007202 */ /* 0x000fe40000000f00 */
[----:B------:R-:W-:-:S07]  /*14a0*/  MOV R6, 0x14c0 ;  /* 0x000014c000067802 */ /* 0x000fce0000000f00 */
[----:B------:R-:W-:Y:S05]  /*14b0*/  CALL.REL.NOINC `($__internal_0_$__cuda_sm20_rcp_rn_f32_slowpath) ;  /* 0x0000001800c47944 */ /* 0x000fea0003c00000 */
[----:B------:R-:W-:Y:S05]  /*14c0*/  BRA `(.L_x_24) ;  /* 0x0000000000107947 */ /* 0x000fea0003800000 */
.L_x_23:
[----:B------:R-:W0:Y:S02]  /*14d0*/  MUFU.RCP R21, R6 ;  /* 0x0000000600157308 */ /* 0x000e240000001000 */
[----:B0-----:R-:W-:-:S04]  /*14e0*/  FFMA R0, R6, R21, -1 ;  /* 0xbf80000006007423 */ /* 0x001fc80000000015 */
[----:B------:R-:W-:-:S04]  /*14f0*/  FADD.FTZ R0, -R0, -RZ ;  /* 0x800000ff00007221 */ /* 0x000fc80000010100 */
[----:B------:R-:W-:-:S07]  /*1500*/  FFMA R21, R21, R0, R21 ;  /* 0x0000000015157223 */ /* 0x000fce0000000015 */
.L_x_24:
[----:B------:R-:W2:Y:S01]  /*1510*/  LDG.E R0, desc[UR8][R12.64+0xc] ;  /* 0x00000c080c007981 */ /* 0x000ea2000c1e1900 */
[----:B------:R-:W-:-:S05]  /*1520*/  IMAD.WIDE R24, R3, 0x4, R24 ;  /* 0x0000000403187825 */ /* 0x000fca00078e0218 */
        /* <DEDUP_REMOVED lines=12> */
.L_x_25:
[----:B------:R-:W0:Y:S02]  /*15f0*/  MUFU.RCP R7, R0 ;  /* 0x0000000000077308 */ /* 0x000e240000001000 */
[----:B0-----:R-:W-:-:S04]  /*1600*/  FFMA R6, R0, R7, -1 ;  /* 0xbf80000000067423 */ /* 0x001fc80000000007 */
[----:B------:R-:W-:-:S04]  /*1610*/  FADD.FTZ R6, -R6, -RZ ;  /* 0x800000ff06067221 */ /* 0x000fc80000010100 */
[----:B------:R-:W-:-:S07]  /*1620*/  FFMA R20, R7, R6, R7 ;  /* 0x0000000607147223 */ /* 0x000fce0000000007 */
.L_x_26:
[----:B------:R-:W-:-:S05]  /*1630*/  FADD R6, R0, UR5 ;  /* 0x0000000500067e21 */ /* 0x000fca0008000000 */
[----:B------:R-:W-:-:S04]  /*1640*/  IADD3 R0, PT, PT, R6, 0x1800000, RZ ;  /* 0x0180000006007810 */ /* 0x000fc80007ffe0ff */
[----:B------:R-:W-:-:S04]  /*1650*/  LOP3.LUT R0, R0, 0x7f800000, RZ, 0xc0, !PT ;  /* 0x7f80000000007812 */ /* 0x000fc800078ec0ff */
[----:B------:R-:W-:-:S13]  /*1660*/  ISETP.GT.U32.AND P0, PT, R0, 0x1ffffff, PT ;  /* 0x01ffffff0000780c */ /* 0x000fda0003f04070 */
[----:B------:R-:W-:Y:S05]  /*1670*/  @P0 BRA `(.L_x_27) ;  /* 0x0000000000100947 */ /* 0x000fea0003800000 */
[----:B------:R-:W-:Y:S02]  /*1680*/  MOV R0, R6 ;  /* 0x0000000600007202 */ /* 0x000fe40000000f00 */
[----:B------:R-:W-:-:S07]  /*1690*/  MOV R6, 0x16b0 ;  /* 0x000016b000067802 */ /* 0x000fce0000000f00 */
[----:B------:R-:W-:Y:S05]  /*16a0*/  CALL.REL.NOINC `($__internal_0_$__cuda_sm20_rcp_rn_f32_slowpath) ;  /* 0x0000001800487944 */ /* 0x000fea0003c00000 */
[----:B------:R-:W-:Y:S05]  /*16b0*/  BRA `(.L_x_28) ;  /* 0x0000000000107947 */ /* 0x000fea0003800000 */
.L_x_27:
[----:B------:R-:W0:Y:S02]  /*16c0*/  MUFU.RCP R21, R6 ;  /* 0x0000000600157308 */ /* 0x000e240000001000 */
[----:B0-----:R-:W-:-:S04]  /*16d0*/  FFMA R0, R6, R21, -1 ;  /* 0xbf80000006007423 */ /* 0x001fc80000000015 */
[----:B------:R-:W-:-:S04]  /*16e0*/  FADD.FTZ R0, -R0, -RZ ;  /* 0x800000ff00007221 */ /* 0x000fc80000010100 */
[----:B------:R-:W-:-:S07]  /*16f0*/  FFMA R21, R21, R0, R21 ;  /* 0x0000000015157223 */ /* 0x000fce0000000015 */
.L_x_28:
        /* <DEDUP_REMOVED lines=14> */
.L_x_29:
[----:B------:R-:W0:Y:S02]  /*17e0*/  MUFU.RCP R7, R0 ;  /* 0x0000000000077308 */ /* 0x000e240000001000 */
[----:B0-----:R-:W-:-:S04]  /*17f0*/  FFMA R6, R0, R7, -1 ;  /* 0xbf80000000067423 */ /* 0x001fc80000000007 */
[----:B------:R-:W-:-:S04]  /*1800*/  FADD.FTZ R6, -R6, -RZ ;  /* 0x800000ff06067221 */ /* 0x000fc80000010100 */
[----:B------:R-:W-:-:S07]  /*1810*/  FFMA R20, R7, R6, R7 ;  /* 0x0000000607147223 */ /* 0x000fce0000000007 */
.L_x_30:
[----:B------:R-:W-:-:S05]  /*1820*/  FADD R6, R0, UR5 ;  /* 0x0000000500067e21 */ /* 0x000fca0008000000 */
        /* <DEDUP_REMOVED lines=8> */
.L_x_31:
[----:B------:R-:W0:Y:S02]  /*18b0*/  MUFU.RCP R21, R6 ;  /* 0x0000000600157308 */ /* 0x000e240000001000 */
[----:B0-----:R-:W-:-:S04]  /*18c0*/  FFMA R0, R6, R21, -1 ;  /* 0xbf80000006007423 */ /* 0x001fc80000000015 */
[----:B------:R-:W-:-:S04]  /*18d0*/  FADD.FTZ R0, -R0, -RZ ;  /* 0x800000ff00007221 */ /* 0x000fc80000010100 */
[----:B------:R-:W-:-:S07]  /*18e0*/  FFMA R21, R21, R0, R21 ;  /* 0x0000000015157223 */ /* 0x000fce0000000015 */
.L_x_32:
        /* <DEDUP_REMOVED lines=14> */
.L_x_33:
[----:B------:R-:W0:Y:S02]  /*19d0*/  MUFU.RCP R7, R0 ;  /* 0x0000000000077308 */ /* 0x000e240000001000 */
[----:B0-----:R-:W-:-:S04]  /*19e0*/  FFMA R6, R0, R7, -1 ;  /* 0xbf80000000067423 */ /* 0x001fc80000000007 */
[----:B------:R-:W-:-:S04]  /*19f0*/  FADD.FTZ R6, -R6, -RZ ;  /* 0x800000ff06067221 */ /* 0x000fc80000010100 */
[----:B------:R-:W-:-:S07]  /*1a00*/  FFMA R20, R7, R6, R7 ;  /* 0x0000000607147223 */ /* 0x000fce0000000007 */
.L_x_34:
        /* <DEDUP_REMOVED lines=9> */
.L_x_35:
[----:B------:R-:W0:Y:S02]  /*1aa0*/  MUFU.RCP R21, R6 ;  /* 0x0000000600157308 */ /* 0x000e240000001000 */
[----:B0-----:R-:W-:-:S04]  /*1ab0*/  FFMA R0, R6, R21, -1 ;  /* 0xbf80000006007423 */ /* 0x001fc80000000015 */
[----:B------:R-:W-:-:S04]  /*1ac0*/  FADD.FTZ R0, -R0, -RZ ;  /* 0x800000ff00007221 */ /* 0x000fc80000010100 */
[----:B------:R-:W-:-:S07]  /*1ad0*/  FFMA R21, R21, R0, R21 ;  /* 0x0000000015157223 */ /* 0x000fce0000000015 */
.L_x_36:
        /* <DEDUP_REMOVED lines=14> */
.L_x_37:
[----:B------:R-:W0:Y:S02]  /*1bc0*/  MUFU.RCP R7, R0 ;  /* 0x0000000000077308 */ /* 0x000e240000001000 */
[----:B0-----:R-:W-:-:S04]  /*1bd0*/  FFMA R6, R0, R7, -1 ;  /* 0xbf80000000067423 */ /* 0x001fc80000000007 */
[----:B------:R-:W-:-:S04]  /*1be0*/  FADD.FTZ R6, -R6, -RZ ;  /* 0x800000ff06067221 */ /* 0x000fc80000010100 */
[----:B------:R-:W-:-:S07]  /*1bf0*/  FFMA R18, R7, R6, R7 ;  /* 0x0000000607127223 */ /* 0x000fce0000000007 */
.L_x_38:
        /* <DEDUP_REMOVED lines=9> */
.L_x_39:
[----:B------:R-:W0:Y:S02]  /*1c90*/  MUFU.RCP R21, R6 ;  /* 0x0000000600157308 */ /* 0x000e240000001000 */
[----:B0-----:R-:W-:-:S04]  /*1ca0*/  FFMA R0, R6, R21, -1 ;  /* 0xbf80000006007423 */ /* 0x001fc80000000015 */
[----:B------:R-:W-:-:S04]  /*1cb0*/  FADD.FTZ R0, -R0, -RZ ;  /* 0x800000ff00007221 */ /* 0x000fc80000010100 */
[----:B------:R-:W-:-:S07]  /*1cc0*/  FFMA R21, R21, R0, R21 ;  /* 0x0000000015157223 */ /* 0x000fce0000000015 */
.L_x_40:
[----:B------:R-:W2:Y:S01]  /*1cd0*/  LDG.E R0, desc[UR8][R12.64+0x1c] ;  /* 0x00001c080c007981 */ /* 0x000ea2000c1e1900 */
[----:B------:R-:W-:-:S05]  /*1ce0*/  IMAD.WIDE R24, R3, 0x4, R24 ;  /* 0x0000000403187825 */ /* 0x000fca00078e0218 */
[----:B------:R-:W3:Y:S01]  /*1cf0*/  LDG.E R6, desc[UR8][R24.64] ;  /* 0x0000000818067981 */ /* 0x000ee2000c1e1900 */
[----:B------:R-:W-:Y:S01]  /*1d00*/  FADD R18, -R21, R18 ;  /* 0x0000001215127221 */ /* 0x000fe20000000100 */
[----:B--2---:R-:W-:-:S05]  /*1d10*/  VIADD R7, R0, 0x1800000 ;  /* 0x0180000000077836 */ /* 0x004fca0000000000 */
        /* <DEDUP_REMOVED lines=9> */
.L_x_41:
[----:B------:R-:W0:Y:S02]  /*1db0*/  MUFU.RCP R7, R0 ;  /* 0x0000000000077308 */ /* 0x000e240000001000 */
[----:B0-----:R-:W-:-:S04]  /*1dc0*/  FFMA R6, R0, R7, -1 ;  /* 0xbf80000000067423 */ /* 0x001fc80000000007 */
[----:B------:R-:W-:-:S04]  /*1dd0*/  FADD.FTZ R6, -R6, -RZ ;  /* 0x800000ff06067221 */ /* 0x000fc80000010100 */
[----:B------:R-:W-:-:S07]  /*1de0*/  FFMA R12, R7, R6, R7 ;  /* 0x00000006070c7223 */ /* 0x000fce0000000007 */
.L_x_42:
        /* <DEDUP_REMOVED lines=9> */
.L_x_43:
[----:B------:R-:W0:Y:S02]  /*1e80*/  MUFU.RCP R21, R6 ;  /* 0x0000000600157308 */ /* 0x000e240000001000 */
[----:B0-----:R-:W-:-:S04]  /*1e90*/  FFMA R0, R6, R21, -1 ;  /* 0xbf80000006007423 */ /* 0x001fc80000000015 */
[----:B------:R-:W-:-:S04]  /*1ea0*/  FADD.FTZ R0, -R0, -RZ ;  /* 0x800000ff00007221 */ /* 0x000fc80000010100 */
[----:B------:R-:W-:-:S07]  /*1eb0*/  FFMA R21, R21, R0, R21 ;  /* 0x0000000015157223 */ /* 0x000fce0000000015 */
.L_x_44:
[----:B------:R-:W-:-:S06]  /*1ec0*/  IMAD.WIDE R24, R3, 0x4, R24 ;  /* 0x0000000403187825 */ /* 0x000fcc00078e0218 */
[----:B------:R-:W2:Y:S01]  /*1ed0*/  LDG.E R24, desc[UR8][R24.64] ;  /* 0x0000000818187981 */ /* 0x000ea2000c1e1900 */
[----:B------:R-:W-:Y:S01]  /*1ee0*/  IADD3 R2, PT, PT, R2, 0x8, RZ ;  /* 0x0000000802027810 */ /* 0x000fe20007ffe0ff */
[----:B------:R-:W-:-:S03]  /*1ef0*/  FADD R12, -R21, R12 ;  /* 0x0000000c150c7221 */ /* 0x000fc60000000100 */
[----:B------:R-:W-:Y:S01]  /*1f00*/  ISETP.NE.AND P0, PT, R2, R5, PT ;  /* 0x000000050200720c */ /* 0x000fe20003f05270 */
[----:B------:R-:W-:-:S04]  /*1f10*/  FMUL R7, RZ, R12 ;  /* 0x0000000cff077220 */ /* 0x000fc80000400000 */
[----:B--2---:R-:W-:-:S08]  /*1f20*/  FFMA R18, R7, R24, R10 ;  /* 0x0000001807127223 */ /* 0x004fd0000000000a */
[----:B------:R-:W-:Y:S05]  /*1f30*/  @P0 BRA `(.L_x_45) ;  /* 0xfffffff0000c0947 */ /* 0x000fea000383ffff */
.L_x_12:
[----:B------:R-:W-:-:S09]  /*1f40*/  UISETP.NE.AND UP0, UPT, UR6, URZ, UPT ;  /* 0x000000ff0600728c */ /* 0x000fd2000bf05270 */
[----:B------:R-:W-:Y:S05]  /*1f50*/  BRA.U !UP0, `(.L_x_0) ;  /* 0x0000001108047547 */ /* 0x000fea000b800000 */
[----:B------:R-:W0:Y:S01]  /*1f60*/  LDCU UR4, c[0x0][0x3a0] ;  /* 0x00007400ff0477ac */ /* 0x000e220008000800 */
[----:B------:R-:W-:Y:S02]  /*1f70*/  UISETP.GE.U32.AND UP0, UPT, UR6, 0x4, UPT ;  /* 0x000000040600788c */ /* 0x000fe4000bf06070 */
[----:B0-----:R-:W-:-:S07]  /*1f80*/  ULOP3.LUT UR4, UR4, 0x3, URZ, 0xc0, !UPT ;  /* 0x0000000304047892 */ /* 0x001fce000f8ec0ff */
[----:B------:R-:W-:Y:S05]  /*1f90*/  BRA.U !UP0, `(.L_x_46) ;  /* 0x0000000908247547 */ /* 0x000fea000b800000 */
        /* <DEDUP_REMOVED lines=11> */
.L_x_47:
[----:B------:R-:W0:Y:S02]  /*2050*/  MUFU.RCP R3, R0 ;  /* 0x0000000000037308 */ /* 0x000e240000001000 */
[----:B0-----:R-:W-:-:S04]  /*2060*/  FFMA R2, R0, R3, -1 ;  /* 0xbf80000000027423 */ /* 0x001fc80000000003 */
[----:B------:R-:W-:-:S04]  /*2070*/  FADD.FTZ R2, -R2, -RZ ;  /* 0x800000ff02027221 */ /* 0x000fc80000010100 */
[----:B------:R-:W-:-:S07]  /*2080*/  FFMA R2, R3, R2, R3 ;  /* 0x0000000203027223 */ /* 0x000fce0000000003 */
.L_x_48:
[----:B------:R-:W0:Y:S02]  /*2090*/  LDCU UR5, c[0x0][0x3a8] ;  /* 0x00007500ff0577ac */ /* 0x000e240008000800 */
[----:B0-----:R-:W-:-:S05]  /*20a0*/  FADD R6, R0, UR5 ;  /* 0x0000000500067e21 */ /* 0x001fca0008000000 */
        /* <DEDUP_REMOVED lines=8> */
.L_x_49:
[----:B------:R-:W0:Y:S02]  /*2130*/  MUFU.RCP R21, R6 ;  /* 0x0000000600157308 */ /* 0x000e240000001000 */
[----:B0-----:R-:W-:-:S04]  /*2140*/  FFMA R0, R6, R21, -1 ;  /* 0xbf80000006007423 */ /* 0x001fc80000000015 */
[----:B------:R-:W-:-:S04]  /*2150*/  FADD.FTZ R0, -R0, -RZ ;  /* 0x800000ff00007221 */ /* 0x000fc80000010100 */
[----:B------:R-:W-:-:S07]  /*2160*/  FFMA R21, R21, R0, R21 ;  /* 0x0000000015157223 */ /* 0x000fce0000000015 */
.L_x_50:
[----:B------:R-:W0:Y:S01]  /*2170*/  LDC.64 R12, c[0x0][0x388] ;  /* 0x0000e200ff0c7b82 */ /* 0x000e220000000a00 */
[----:B------:R-:W1:Y:S01]  /*2180*/  LDCU UR5, c[0x0][0x3a4] ;  /* 0x00007480ff0577ac */ /* 0x000e620008000800 */
[----:B------:R-:W2:Y:S01]  /*2190*/  LDG.E R0, desc[UR8][R14.64+0x4] ;  /* 0x000004080e007981 */ /* 0x000ea2000c1e1900 */
[----:B-1----:R-:W-:-:S04]  /*21a0*/  IMAD R3, R5, UR5, R4 ;  /* 0x0000000505037c24 */ /* 0x002fc8000f8e0204 */
[----:B0-----:R-:W-:-:S05]  /*21b0*/  IMAD.WIDE R12, R3, 0x4, R12 ;  /* 0x00000004030c7825 */ /* 0x001fca00078e020c */
        /* <DEDUP_REMOVED lines=12> */
.L_x_51:
[----:B------:R-:W0:Y:S02]  /*2280*/  MUFU.RCP R3, R0 ;  /* 0x0000000000037308 */ /* 0x000e240000001000 */
[----:B0-----:R-:W-:-:S04]  /*2290*/  FFMA R2, R0, R3, -1 ;  /* 0xbf80000000027423 */ /* 0x001fc80000000003 */
[----:B------:R-:W-:-:S04]  /*22a0*/  FADD.FTZ R2, -R2, -RZ ;  /* 0x800000ff02027221 */ /* 0x000fc80000010100 */
[----:B------:R-:W-:-:S07]  /*22b0*/  FFMA R2, R3, R2, R3 ;  /* 0x0000000203027223 */ /* 0x000fce0000000003 */
.L_x_52:
        /* <DEDUP_REMOVED lines=10> */
.L_x_53:
[----:B------:R-:W0:Y:S02]  /*2360*/  MUFU.RCP R21, R6 ;  /* 0x0000000600157308 */ /* 0x000e240000001000 */
[----:B0-----:R-:W-:-:S04]  /*2370*/  FFMA R0, R6, R21, -1 ;  /* 0xbf80000006007423 */ /* 0x001fc80000000015 */
[----:B------:R-:W-:-:S04]  /*2380*/  FADD.FTZ R0, -R0, -RZ ;  /* 0x800000ff00007221 */ /* 0x000fc80000010100 */
[----:B------:R-:W-:-:S07]  /*2390*/  FFMA R21, R21, R0, R21 ;  /* 0x0000000015157223 */ /* 0x000fce0000000015 */
.L_x_54:
[----:B------:R-:W0:Y:S01]  /*23a0*/  LDC R3, c[0x0][0x3a4] ;  /* 0x0000e900ff037b82 */ /* 0x000e220000000800 */
        /* <DEDUP_REMOVED lines=14> */
.L_x_55:
[----:B------:R-:W0:Y:S02]  /*2490*/  MUFU.RCP R3, R0 ;  /* 0x0000000000037308 */ /* 0x000e240000001000 */
[----:B0-----:R-:W-:-:S04]  /*24a0*/  FFMA R2, R0, R3, -1 ;  /* 0xbf80000000027423 */ /* 0x001fc80000000003 */
[----:B------:R-:W-:-:S04]  /*24b0*/  FADD.FTZ R2, -R2, -RZ ;  /* 0x800000ff02027221 */ /* 0x000fc80000010100 */
[----:B------:R-:W-:-:S07]  /*24c0*/  FFMA R2, R3, R2, R3 ;  /* 0x0000000203027223 */ /* 0x000fce0000000003 */
.L_x_56:
        /* <DEDUP_REMOVED lines=10> */
.L_x_57:
[----:B------:R-:W0:Y:S02]  /*2570*/  MUFU.RCP R21, R6 ;  /* 0x0000000600157308 */ /* 0x000e240000001000 */
[----:B0-----:R-:W-:-:S04]  /*2580*/  FFMA R0, R6, R21, -1 ;  /* 0xbf80000006007423 */ /* 0x001fc80000000015 */
[----:B------:R-:W-:-:S04]  /*2590*/  FADD.FTZ R0, -R0, -RZ ;  /* 0x800000ff00007221 */ /* 0x000fc80000010100 */
[----:B------:R-:W-:-:S07]  /*25a0*/  FFMA R21, R21, R0, R21 ;  /* 0x0000000015157223 */ /* 0x000fce0000000015 */
.L_x_58:
        /* <DEDUP_REMOVED lines=13> */
[----:B------:R-:W-:Y:S01]  /*2680*/  IMAD.MOV.U32 R2, RZ, RZ, R21 ;  /* 0x000000ffff027224 */ /* 0x000fe200078e0015 */
[----:B------:R-:W-:Y:S06]  /*2690*/  BRA `(.L_x_60) ;  /* 0x0000000000107947 */ /* 0x000fec0003800000 */
.L_x_59:
[----:B------:R-:W0:Y:S02]  /*26a0*/  MUFU.RCP R3, R0 ;  /* 0x0000000000037308 */ /* 0x000e240000001000 */
[----:B0-----:R-:W-:-:S04]  /*26b0*/  FFMA R2, R0, R3, -1 ;  /* 0xbf80000000027423 */ /* 0x001fc80000000003 */
[----:B------:R-:W-:-:S04]  /*26c0*/  FADD.FTZ R2, -R2, -RZ ;  /* 0x800000ff02027221 */ /* 0x000fc80000010100 */
[----:B------:R-:W-:-:S07]  /*26d0*/  FFMA R2, R3, R2, R3 ;  /* 0x0000000203027223 */ /* 0x000fce0000000003 */
.L_x_60:
        /* <DEDUP_REMOVED lines=10> */
.L_x_61:
[----:B------:R-:W0:Y:S02]  /*2780*/  MUFU.RCP R21, R6 ;  /* 0x0000000600157308 */ /* 0x000e240000001000 */
[----:B0-----:R-:W-:-:S04]  /*2790*/  FFMA R0, R6, R21, -1 ;  /* 0xbf80000006007423 */ /* 0x001fc80000000015 */
[----:B------:R-:W-:-:S04]  /*27a0*/  FADD.FTZ R0, -R0, -RZ ;  /* 0x800000ff00007221 */ /* 0x000fc80000010100 */
[----:B------:R-:W-:-:S07]  /*27b0*/  FFMA R21, R21, R0, R21 ;  /* 0x0000000015157223 */ /* 0x000fce0000000015 */
.L_x_62:
[----:B------:R-:W0:Y:S02]  /*27c0*/  LDC R3, c[0x0][0x3a4] ;  /* 0x0000e900ff037b82 */ /* 0x000e240000000800 */
[----:B0-----:R-:W-:-:S06]  /*27d0*/  IMAD.WIDE R12, R3, 0x4, R12 ;  /* 0x00000004030c7825 */ /* 0x001fcc00078e020c */
[----:B------:R-:W2:Y:S01]  /*27e0*/  LDG.E R12, desc[UR8][R12.64] ;  /* 0x000000080c0c7981 */ /* 0x000ea2000c1e1900 */
[----:B------:R-:W-:Y:S01]  /*27f0*/  FADD R2, -R21, R2 ;  /* 0x0000000215027221 */ /* 0x000fe20000000100 */
[----:B------:R-:W-:-:S03]  /*2800*/  IADD3 R5, PT, PT, R5, 0x4, RZ ;  /* 0x0000000405057810 */ /* 0x000fc60007ffe0ff */
[----:B------:R-:W-:-:S04]  /*2810*/  FMUL R3, RZ, R2 ;  /* 0x00000002ff037220 */ /* 0x000fc80000400000 */
[----:B--2---:R-:W-:-:S07]  /*2820*/  FFMA R18, R3, R12, R18 ;  /* 0x0000000c03127223 */ /* 0x004fce0000000012 */
.L_x_46:
[----:B------:R-:W-:-:S09]  /*2830*/  UISETP.NE.AND UP0, UPT, UR4, URZ, UPT ;  /* 0x000000ff0400728c */ /* 0x000fd2000bf05270 */
[----:B------:R-:W-:Y:S05]  /*2840*/  BRA.U !UP0, `(.L_x_0) ;  /* 0x0000000508c87547 */ /* 0x000fea000b800000 */
[----:B------:R-:W-:-:S09]  /*2850*/  UISETP.NE.AND UP0, UPT, UR4, 0x1, UPT ;  /* 0x000000010400788c */ /* 0x000fd2000bf05270 */
        /* <DEDUP_REMOVED lines=12> */
.L_x_64:
[----:B------:R-:W0:Y:S02]  /*2920*/  MUFU.RCP R3, R0 ;  /* 0x0000000000037308 */ /* 0x000e240000001000 */
[----:B0-----:R-:W-:-:S04]  /*2930*/  FFMA R2, R0, R3, -1 ;  /* 0xbf80000000027423 */ /* 0x001fc80000000003 */
[----:B------:R-:W-:-:S04]  /*2940*/  FADD.FTZ R2, -R2, -RZ ;  /* 0x800000ff02027221 */ /* 0x000fc80000010100 */
[----:B------:R-:W-:-:S07]  /*2950*/  FFMA R2, R3, R2, R3 ;  /* 0x0000000203027223 */ /* 0x000fce0000000003 */
.L_x_65:
        /* <DEDUP_REMOVED lines=10> */
.L_x_66:
[----:B------:R-:W0:Y:S02]  /*2a00*/  MUFU.RCP R21, R6 ;  /* 0x0000000600157308 */ /* 0x000e240000001000 */
[----:B0-----:R-:W-:-:S04]  /*2a10*/  FFMA R0, R6, R21, -1 ;  /* 0xbf80000006007423 */ /* 0x001fc80000000015 */
[----:B------:R-:W-:-:S04]  /*2a20*/  FADD.FTZ R0, -R0, -RZ ;  /* 0x800000ff00007221 */ /* 0x000fc80000010100 */
[----:B------:R-:W-:-:S07]  /*2a30*/  FFMA R21, R21, R0, R21 ;  /* 0x0000000015157223 */ /* 0x000fce0000000015 */
.L_x_67:
[----:B------:R-:W0:Y:S01]  /*2a40*/  LDC.64 R12, c[0x0][0x388] ;  /* 0x0000e200ff0c7b82 */ /* 0x000e220000000a00 */
[----:B------:R-:W1:Y:S01]  /*2a50*/  LDCU UR5, c[0x0][0x3a4] ;  /* 0x00007480ff0577ac */ /* 0x000e620008000800 */
[----:B------:R-:W2:Y:S01]  /*2a60*/  LDG.E R0, desc[UR8][R14.64+0x4] ;  /* 0x000004080e007981 */ /* 0x000ea2000c1e1900 */
[----:B-1----:R-:W-:-:S04]  /*2a70*/  IMAD R3, R5, UR5, R4 ;  /* 0x0000000505037c24 */ /* 0x002fc8000f8e0204 */
        /* <DEDUP_REMOVED lines=13> */
.L_x_68:
[----:B------:R-:W0:Y:S02]  /*2b50*/  MUFU.RCP R3, R0 ;  /* 0x0000000000037308 */ /* 0x000e240000001000 */
[----:B0-----:R-:W-:-:S04]  /*2b60*/  FFMA R2, R0, R3, -1 ;  /* 0xbf80000000027423 */ /* 0x001fc80000000003 */
[----:B------:R-:W-:-:S04]  /*2b70*/  FADD.FTZ R2, -R2, -RZ ;  /* 0x800000ff02027221 */ /* 0x000fc80000010100 */
[----:B------:R-:W-:-:S07]  /*2b80*/  FFMA R2, R3, R2, R3 ;  /* 0x0000000203027223 */ /* 0x000fce0000000003 */
.L_x_69:
        /* <DEDUP_REMOVED lines=10> */
.L_x_70:
[----:B------:R-:W0:Y:S02]  /*2c30*/  MUFU.RCP R21, R6 ;  /* 0x0000000600157308 */ /* 0x000e240000001000 */
[----:B0-----:R-:W-:-:S04]  /*2c40*/  FFMA R0, R6, R21, -1 ;  /* 0xbf80000006007423 */ /* 0x001fc80000000015 */
[----:B------:R-:W-:-:S04]  /*2c50*/  FADD.FTZ R0, -R0, -RZ ;  /* 0x800000ff00007221 */ /* 0x000fc80000010100 */
[----:B------:R-:W-:-:S07]  /*2c60*/  FFMA R21, R21, R0, R21 ;  /* 0x0000000015157223 */ /* 0x000fce0000000015 */
.L_x_71:
[----:B------:R-:W0:Y:S02]  /*2c70*/  LDC R3, c[0x0][0x3a4] ;  /* 0x0000e900ff037b82 */ /* 0x000e240000000800 */
[----:B0-----:R-:W-:-:S06]  /*2c80*/  IMAD.WIDE R12, R3, 0x4, R12 ;  /* 0x00000004030c7825 */ /* 0x001fcc00078e020c */
[----:B------:R-:W2:Y:S01]  /*2c90*/  LDG.E R12, desc[UR8][R12.64] ;  /* 0x000000080c0c7981 */ /* 0x000ea2000c1e1900 */
[----:B------:R-:W-:Y:S01]  /*2ca0*/  FADD R2, -R21, R2 ;  /* 0x0000000215027221 */ /* 0x000fe20000000100 */
[----:B------:R-:W-:-:S03]  /*2cb0*/  IADD3 R5, PT, PT, R5, 0x2, RZ ;  /* 0x0000000205057810 */ /* 0x000fc60007ffe0ff */
[----:B------:R-:W-:-:S04]  /*2cc0*/  FMUL R3, RZ, R2 ;  /* 0x00000002ff037220 */ /* 0x000fc80000400000 */
[----:B--2---:R-:W-:-:S07]  /*2cd0*/  FFMA R18, R3, R12, R18 ;  /* 0x0000000c03127223 */ /* 0x004fce0000000012 */
.L_x_63:
[----:B------:R-:W0:Y:S02]  /*2ce0*/  LDCU UR5, c[0x0][0x3a0] ;  /* 0x00007400ff0577ac */ /* 0x000e240008000800 */
[----:B0-----:R-:W-:-:S04]  /*2cf0*/  ULOP3.LUT UR5, UR5, 0x1, URZ, 0xc0, !UPT ;  /* 0x0000000105057892 */ /* 0x001fc8000f8ec0ff */
[----:B------:R-:W-:-:S09]  /*2d00*/  UISETP.NE.U32.AND UP0, UPT, UR5, 0x1, UPT ;  /* 0x000000010500788c */ /* 0x000fd2000bf05070 */
[----:B------:R-:W-:Y:S05]  /*2d10*/  BRA.U UP0, `(.L_x_0) ;  /* 0x0000000100947547 */ /* 0x000fea000b800000 */
        /* <DEDUP_REMOVED lines=11> */
.L_x_72:
[----:B------:R-:W0:Y:S02]  /*2dd0*/  MUFU.RCP R3, R0 ;  /* 0x0000000000037308 */ /* 0x000e240000001000 */
[----:B0-----:R-:W-:-:S04]  /*2de0*/  FFMA R2, R0, R3, -1 ;  /* 0xbf80000000027423 */ /* 0x001fc80000000003 */
[----:B------:R-:W-:-:S04]  /*2df0*/  FADD.FTZ R2, -R2, -RZ ;  /* 0x800000ff02027221 */ /* 0x000fc80000010100 */
[----:B------:R-:W-:-:S07]  /*2e00*/  FFMA R2, R3, R2, R3 ;  /* 0x0000000203027223 */ /* 0x000fce0000000003 */
.L_x_73:
        /* <DEDUP_REMOVED lines=10> */
.L_x_74:
[----:B------:R-:W0:Y:S02]  /*2eb0*/  MUFU.RCP R21, R6 ;  /* 0x0000000600157308 */ /* 0x000e240000001000 */
[----:B0-----:R-:W-:-:S04]  /*2ec0*/  FFMA R0, R6, R21, -1 ;  /* 0xbf80000006007423 */ /* 0x001fc80000000015 */
[----:B------:R-:W-:-:S04]  /*2ed0*/  FADD.FTZ R0, -R0, -RZ ;  /* 0x800000ff00007221 */ /* 0x000fc80000010100 */
[----:B------:R-:W-:-:S07]  /*2ee0*/  FFMA R21, R21, R0, R21 ;  /* 0x0000000015157223 */ /* 0x000fce0000000015 */
.L_x_75:
[----:B------:R-:W0:Y:S01]  /*2ef0*/  LDC.64 R6, c[0x0][0x388] ;  /* 0x0000e200ff067b82 */ /* 0x000e220000000a00 */
[----:B------:R-:W1:Y:S02]  /*2f00*/  LDCU UR5, c[0x0][0x3a4] ;  /* 0x00007480ff0577ac */ /* 0x000e640008000800 */
[----:B-1----:R-:W-:-:S04]  /*2f10*/  IMAD R5, R5, UR5, R4 ;  /* 0x0000000505057c24 */ /* 0x002fc8000f8e0204 */
[----:B0-----:R-:W-:-:S06]  /*2f20*/  IMAD.WIDE R6, R5, 0x4, R6 ;  /* 0x0000000405067825 */ /* 0x001fcc00078e0206 */
[----:B------:R-:W2:Y:S01]  /*2f30*/  LDG.E R6, desc[UR8][R6.64] ;  /* 0x0000000806067981 */ /* 0x000ea2000c1e1900 */
[----:B------:R-:W-:-:S04]  /*2f40*/  FADD R2, -R21, R2 ;  /* 0x0000000215027221 */ /* 0x000fc80000000100 */
[----:B------:R-:W-:-:S04]  /*2f50*/  FMUL R3, RZ, R2 ;  /* 0x00000002ff037220 */ /* 0x000fc80000400000 */
[----:B--2---:R-:W-:-:S07]  /*2f60*/  FFMA R18, R3, R6, R18 ;  /* 0x0000000603127223 */ /* 0x004fce0000000012 */
.L_x_0:
[----:B------:R-:W0:Y:S02]  /*2f70*/  LDC.64 R2, c[0x0][0x398] ;  /* 0x0000e600ff027b82 */ /* 0x000e240000000a00 */
[----:B0-----:R-:W-:-:S05]  /*2f80*/  IMAD.WIDE R4, R4, 0x4, R2 ;  /* 0x0000000404047825 */ /* 0x001fca00078e0202 */
[----:B------:R-:W2:Y:S02]  /*2f90*/  LDG.E R3, desc[UR8][R4.64] ;  /* 0x0000000804037981 */ /* 0x000ea4000c1e1900 */
[----:B--2---:R-:W-:-:S05]  /*2fa0*/  FADD R3, R3, R18 ;  /* 0x0000001203037221 */ /* 0x004fca0000000000 */
[----:B------:R-:W-:Y:S01]  /*2fb0*/  STG.E desc[UR8][R4.64], R3 ;  /* 0x0000000304007986 */ /* 0x000fe2000c101908 */
[----:B------:R-:W-:Y:S05]  /*2fc0*/  EXIT ;  /* 0x000000000000794d */ /* 0x000fea0003800000 */
        .weak           $__internal_0_$__cuda_sm20_rcp_rn_f32_slowpath
        .type           $__internal_0_$__cuda_sm20_rcp_rn_f32_slowpath,@function
        .size           $__internal_0_$__cuda_sm20_rcp_rn_f32_slowpath,(.L_x_80 - $__internal_0_$__cuda_sm20_rcp_rn_f32_slowpath)
$__internal_0_$__cuda_sm20_rcp_rn_f32_slowpath:
[----:B------:R-:W-:-:S04]  /*2fd0*/  SHF.L.U32 R7, R0, 0x1, RZ ;  /* 0x0000000100077819 */ /* 0x000fc800000006ff */
[----:B------:R-:W-:-:S04]  /*2fe0*/  SHF.R.U32.HI R7, RZ, 0x18, R7 ;  /* 0x00000018ff077819 */ /* 0x000fc80000011607 */
[----:B------:R-:W-:-:S13]  /*2ff0*/  ISETP.NE.U32.AND P0, PT, R7, RZ, PT ;  /* 0x000000ff0700720c */ /* 0x000fda0003f05070 */
[----:B------:R-:W-:Y:S05]  /*3000*/  @P0 BRA `(.L_x_76) ;  /* 0x00000000002c0947 */ /* 0x000fea0003800000 */
[----:B------:R-:W-:-:S05]  /*3010*/  IMAD.SHL.U32 R7, R0, 0x2, RZ ;  /* 0x0000000200077824 */ /* 0x000fca00078e00ff */
[----:B------:R-:W-:-:S13]  /*3020*/  ISETP.NE.AND P0, PT, R7, RZ, PT ;  /* 0x000000ff0700720c */ /* 0x000fda0003f05270 */
[----:B------:R2:W3:Y:S01]  /*3030*/  @!P0 MUFU.RCP R21, R0 ;  /* 0x0000000000158308 */ /* 0x0004e20000001000 */
[----:B------:R-:W-:Y:S05]  /*3040*/  @!P0 BRA `(.L_x_77) ;  /* 0x0000000000a48947 */ /* 0x000fea0003800000 */
[----:B------:R-:W-:-:S04]  /*3050*/  FFMA R9, R0, 1.84467440737095516160e+19, RZ ;  /* 0x5f80000000097823 */ /* 0x000fc800000000ff */
[----:B------:R-:W0:Y:S02]  /*3060*/  MUFU.RCP R8, R9 ;  /* 0x0000000900087308 */ /* 0x000e240000001000 */
[----:B0-----:R-:W-:-:S04]  /*3070*/  FFMA R7, R9, R8, -1 ;  /* 0xbf80000009077423 */ /* 0x001fc80000000008 */
[----:B------:R-:W-:-:S04]  /*3080*/  FADD.FTZ R7, -R7, -RZ ;  /* 0x800000ff07077221 */ /* 0x000fc80000010100 */
[----:B------:R-:W-:-:S04]  /*3090*/  FFMA R7, R8, R7, R8 ;  /* 0x0000000708077223 */ /* 0x000fc80000000008 */
[----:B---3--:R-:W-:Y:S01]  /*30a0*/  FFMA R21, R7, 1.84467440737095516160e+19, RZ ;  /* 0x5f80000007157823 */ /* 0x008fe200000000ff */
[----:B------:R-:W-:Y:S06]  /*30b0*/  BRA `(.L_x_77) ;  /* 0x0000000000887947 */ /* 0x000fec0003800000 */
.L_x_76:
[----:B------:R-:W-:-:S04]  /*30c0*/  IADD3 R8, PT, PT, R7, -0xfd, RZ ;  /* 0xffffff0307087810 */ /* 0x000fc80007ffe0ff */
[----:B------:R-:W-:-:S13]  /*30d0*/  ISETP.GT.U32.AND P0, PT, R8, 0x1, PT ;  /* 0x000000010800780c */ /* 0x000fda0003f04070 */
[----:B------:R-:W-:Y:S05]  /*30e0*/  @P0 BRA `(.L_x_78) ;  /* 0x0000000000780947 */ /* 0x000fea0003800000 */
[----:B------:R-:W-:Y:S01]  /*30f0*/  LOP3.LUT R23, R0, 0x7fffff, RZ, 0xc0, !PT ;  /* 0x007fffff00177812 */ /* 0x000fe200078ec0ff */
[----:B------:R-:W-:-:S03]  /*3100*/  HFMA2 R11, -RZ, RZ, 0, 1.78813934326171875e-07 ;  /* 0x00000003ff0b7431 */ /* 0x000fc600000001ff */
[----:B------:R-:W-:-:S04]  /*3110*/  LOP3.LUT R23, R23, 0x3f800000, RZ, 0xfc, !PT ;  /* 0x3f80000017177812 */ /* 0x000fc800078efcff */
[----:B------:R-:W0:Y:S01]  /*3120*/  MUFU.RCP R22, R23 ;  /* 0x0000001700167308 */ /* 0x000e220000001000 */
[----:B------:R-:W-:Y:S01]  /*3130*/  SHF.L.U32 R11, R11, R8, RZ ;  /* 0x000000080b0b7219 */ /* 0x000fe200000006ff */
[----:B0-----:R-:W-:-:S04]  /*3140*/  FFMA R21, R23, R22, -1 ;  /* 0xbf80000017157423 */ /* 0x001fc80000000016 */
[----:B------:R-:W-:-:S04]  /*3150*/  FADD.FTZ R21, -R21, -RZ ;  /* 0x800000ff15157221 */ /* 0x000fc80000010100 */
[CCC-:B------:R-:W-:Y:S01]  /*3160*/  FFMA.RM R9, R22.reuse, R21.reuse, R22.reuse ;  /* 0x0000001516097223 */ /* 0x1c0fe20000004016 */
[----:B------:R-:W-:-:S04]  /*3170*/  FFMA.RP R22, R22, R21, R22 ;  /* 0x0000001516167223 */ /* 0x000fc80000008016 */
[C---:B------:R-:W-:Y:S02]  /*3180*/  LOP3.LUT R21, R9.reuse, 0x7fffff, RZ, 0xc0, !PT ;  /* 0x007fffff09157812 */ /* 0x040fe400078ec0ff */
[----:B------:R-:W-:Y:S02]  /*3190*/  FSETP.NEU.FTZ.AND P0, PT, R9, R22, PT ;  /* 0x000000160900720b */ /* 0x000fe40003f1d000 */
[----:B------:R-:W-:Y:S02]  /*31a0*/  LOP3.LUT R21, R21, 0x800000, RZ, 0xfc, !PT ;  /* 0x0080000015157812 */ /* 0x000fe400078efcff */
[----:B------:R-:W-:Y:S02]  /*31b0*/  SEL R9, RZ, 0xffffffff, !P0 ;  /* 0xffffffffff097807 */ /* 0x000fe40004000000 */
[----:B------:R-:W-:Y:S02]  /*31c0*/  LOP3.LUT R11, R11, R21, RZ, 0xc0, !PT ;  /* 0x000000150b0b7212 */ /* 0x000fe400078ec0ff */
[----:B------:R-:W-:-:S02]  /*31d0*/  IADD3 R9, PT, PT, -R9, RZ, RZ ;  /* 0x000000ff09097210 */ /* 0x000fc40007ffe1ff */
[-C--:B------:R-:W-:Y:S02]  /*31e0*/  SHF.R.U32.HI R11, RZ, R8.reuse, R11 ;  /* 0x00000008ff0b7219 */ /* 0x080fe4000001160b */
[----:B------:R-:W-:Y:S02]  /*31f0*/  LOP3.LUT P1, RZ, R9, R8, R21, 0xf8, !PT ;  /* 0x0000000809ff7212 */ /* 0x000fe4000782f815 */
[C---:B------:R-:W-:Y:S02]  /*3200*/  LOP3.LUT P0, RZ, R11.reuse, 0x1, RZ, 0xc0, !PT ;  /* 0x000000010bff7812 */ /* 0x040fe4000780c0ff */
[----:B------:R-:W-:-:S04]  /*3210*/  LOP3.LUT P2, RZ, R11, 0x2, RZ, 0xc0, !PT ;  /* 0x000000020bff7812 */ /* 0x000fc8000784c0ff */
[----:B------:R-:W-:Y:S02]  /*3220*/  PLOP3.LUT P0, PT, P0, P1, P2, 0xe0, 0x0 ;  /* 0x000000000000781c */ /* 0x000fe40000703c20 */
[----:B------:R-:W-:Y:S02]  /*3230*/  LOP3.LUT P1, RZ, R0, 0x7fffff, RZ, 0xc0, !PT ;  /* 0x007fffff00ff7812 */ /* 0x000fe4000782c0ff */
[----:B------:R-:W-:-:S04]  /*3240*/  SEL R8, RZ, 0x1, !P0 ;  /* 0x00000001ff087807 */ /* 0x000fc80004000000 */
[----:B------:R-:W-:-:S04]  /*3250*/  IADD3 R8, PT, PT, -R8, RZ, RZ ;  /* 0x000000ff08087210 */ /* 0x000fc80007ffe1ff */
[----:B------:R-:W-:Y:S02]  /*3260*/  ISETP.GE.AND P0, PT, R8, RZ, PT ;  /* 0x000000ff0800720c */ /* 0x000fe40003f06270 */
[----:B------:R-:W-:-:S04]  /*3270*/  IADD3 R8, PT, PT, R7, -0xfc, RZ ;  /* 0xffffff0407087810 */ /* 0x000fc80007ffe0ff */
[----:B------:R-:W-:-:S07]  /*3280*/  SHF.R.U32.HI R21, RZ, R8, R21 ;  /* 0x00000008ff157219 */ /* 0x000fce0000011615 */
[----:B------:R-:W-:-:S04]  /*3290*/  @!P0 IADD3 R21, PT, PT, R21, 0x1, RZ ;  /* 0x0000000115158810 */ /* 0x000fc80007ffe0ff */
[----:B------:R-:W-:-:S04]  /*32a0*/  @!P1 SHF.L.U32 R21, R21, 0x1, RZ ;  /* 0x0000000115159819 */ /* 0x000fc800000006ff */
[----:B------:R-:W-:Y:S01]  /*32b0*/  LOP3.LUT R21, R21, 0x80000000, R0, 0xf8, !PT ;  /* 0x8000000015157812 */ /* 0x000fe200078ef800 */
[----:B------:R-:W-:Y:S06]  /*32c0*/  BRA `(.L_x_77) ;  /* 0x0000000000047947 */ /* 0x000fec0003800000 */
.L_x_78:
[----:B------:R0:W1:Y:S02]  /*32d0*/  MUFU.RCP R21, R0 ;  /* 0x0000000000157308 */ /* 0x0000640000001000 */
.L_x_77:
[----:B------:R-:W-:-:S04]  /*32e0*/  MOV R7, 0x0 ;  /* 0x0000000000077802 */ /* 0x000fc80000000f00 */
[----:B0123--:R-:W-:Y:S05]  /*32f0*/  RET.REL.NODEC R6 `(vector_adjust) ;  /* 0xffffffcc06407950 */ /* 0x00ffea0003c3ffff */
.L_x_79:
[----:B------:R-:W-:-:S00]  /*3300*/  BRA `(.L_x_79) ;  /* 0xfffffffc00fc7947 */ /* 0x000fc0000383ffff */
[----:B------:R-:W-:-:S00]  /*3310*/  NOP ;  /* 0x0000000000007918 */ /* 0x000fc00000000000 */
        /* <DEDUP_REMOVED lines=14> */
.L_x_80:


//--------------------- .nv.shared.reserved.0     --------------------------
	.section	.nv.shared.reserved.0,"aw",@nobits
	.weak		__nv_reservedSMEM_offset_0_alias
	.size		__nv_reservedSMEM_offset_0_alias, 0, 64
	.other		__nv_reservedSMEM_offset_0_alias,@"STO_CUDA_RESERVED_SHARED STV_DEFAULT"
__nv_reservedSMEM_offset_0_alias:
	.zero		0
	.zero		64


//--------------------- .nv.constant0.vector_adjust --------------------------
	.section	.nv.constant0.vector_adjust,"a",@progbits
	.sectionflags	@""
	.align	4
.nv.constant0.vector_adjust:
	.zero		940


//--------------------- SYMBOLS --------------------------

	.type		.nv.reservedSmem.offset0,@object
	.size		.nv.reservedSmem.offset0,0x4
